//
// Generated by NVIDIA NVVM Compiler
//
// Compiler Build ID: CL-36424714
// Cuda compilation tools, release 13.0, V13.0.88
// Based on NVVM 20.0.0
//

.version 9.0
.target sm_100
.address_size 64

	// .globl	_Z14addMatricesEltPfPKfS1_i

.visible .entry _Z14addMatricesEltPfPKfS1_i(
	.param .u64 .ptr .align 1 _Z14addMatricesEltPfPKfS1_i_param_0,
	.param .u64 .ptr .align 1 _Z14addMatricesEltPfPKfS1_i_param_1,
	.param .u64 .ptr .align 1 _Z14addMatricesEltPfPKfS1_i_param_2,
	.param .u32 _Z14addMatricesEltPfPKfS1_i_param_3
)
{
	.reg .pred 	%p<2>;
	.reg .b32 	%r<14>;
	.reg .b32 	%f<4>;
	.reg .b64 	%rd<11>;

	ld.param.u64 	%rd1, [_Z14addMatricesEltPfPKfS1_i_param_0];
	ld.param.u64 	%rd2, [_Z14addMatricesEltPfPKfS1_i_param_1];
	ld.param.u64 	%rd3, [_Z14addMatricesEltPfPKfS1_i_param_2];
	ld.param.u32 	%r4, [_Z14addMatricesEltPfPKfS1_i_param_3];
	mov.u32 	%r5, %ctaid.x;
	mov.u32 	%r6, %ntid.x;
	mov.u32 	%r7, %tid.x;
	mad.lo.s32 	%r1, %r5, %r6, %r7;
	mov.u32 	%r8, %ctaid.y;
	mov.u32 	%r9, %ntid.y;
	mov.u32 	%r10, %tid.y;
	mad.lo.s32 	%r11, %r8, %r9, %r10;
	max.s32 	%r12, %r1, %r11;
	setp.ge.s32 	%p1, %r12, %r4;
	@%p1 bra 	$L__BB0_2;
	cvta.to.global.u64 	%rd4, %rd2;
	cvta.to.global.u64 	%rd5, %rd3;
	cvta.to.global.u64 	%rd6, %rd1;
	mad.lo.s32 	%r13, %r4, %r11, %r1;
	mul.wide.s32 	%rd7, %r13, 4;
	add.s64 	%rd8, %rd4, %rd7;
	ld.global.f32 	%f1, [%rd8];
	add.s64 	%rd9, %rd5, %rd7;
	ld.global.f32 	%f2, [%rd9];
	add.f32 	%f3, %f1, %f2;
	add.s64 	%rd10, %rd6, %rd7;
	st.global.f32 	[%rd10], %f3;
$L__BB0_2:
	ret;

}
	// .globl	_Z14addMatricesRowPfPKfS1_i
.visible .entry _Z14addMatricesRowPfPKfS1_i(
	.param .u64 .ptr .align 1 _Z14addMatricesRowPfPKfS1_i_param_0,
	.param .u64 .ptr .align 1 _Z14addMatricesRowPfPKfS1_i_param_1,
	.param .u64 .ptr .align 1 _Z14addMatricesRowPfPKfS1_i_param_2,
	.param .u32 _Z14addMatricesRowPfPKfS1_i_param_3
)
{
	.reg .pred 	%p<10>;
	.reg .b32 	%r<31>;
	.reg .b32 	%f<88>;
	.reg .b64 	%rd<56>;

	ld.param.u64 	%rd22, [_Z14addMatricesRowPfPKfS1_i_param_0];
	ld.param.u64 	%rd23, [_Z14addMatricesRowPfPKfS1_i_param_1];
	ld.param.u64 	%rd24, [_Z14addMatricesRowPfPKfS1_i_param_2];
	ld.param.u32 	%r18, [_Z14addMatricesRowPfPKfS1_i_param_3];
	cvta.to.global.u64 	%rd1, %rd22;
	cvta.to.global.u64 	%rd2, %rd24;
	cvta.to.global.u64 	%rd3, %rd23;
	mov.u32 	%r19, %ctaid.y;
	mov.u32 	%r20, %ntid.y;
	mov.u32 	%r21, %tid.y;
	mad.lo.s32 	%r1, %r19, %r20, %r21;
	setp.ge.s32 	%p1, %r1, %r18;
	@%p1 bra 	$L__BB1_13;
	mul.lo.s32 	%r2, %r18, %r1;
	and.b32  	%r3, %r18, 15;
	setp.lt.u32 	%p2, %r18, 16;
	mov.b32 	%r28, 0;
	@%p2 bra 	$L__BB1_4;
	and.b32  	%r28, %r18, 2147483632;
	neg.s32 	%r26, %r28;
	mul.wide.u32 	%rd25, %r2, 4;
	add.s64 	%rd26, %rd25, 32;
	add.s64 	%rd52, %rd1, %rd26;
	add.s64 	%rd51, %rd2, %rd26;
	add.s64 	%rd50, %rd3, %rd26;
$L__BB1_3:
	.pragma "nounroll";
	ld.global.f32 	%f1, [%rd50+-32];
	ld.global.f32 	%f2, [%rd51+-32];
	add.f32 	%f3, %f1, %f2;
	st.global.f32 	[%rd52+-32], %f3;
	ld.global.f32 	%f4, [%rd50+-28];
	ld.global.f32 	%f5, [%rd51+-28];
	add.f32 	%f6, %f4, %f5;
	st.global.f32 	[%rd52+-28], %f6;
	ld.global.f32 	%f7, [%rd50+-24];
	ld.global.f32 	%f8, [%rd51+-24];
	add.f32 	%f9, %f7, %f8;
	st.global.f32 	[%rd52+-24], %f9;
	ld.global.f32 	%f10, [%rd50+-20];
	ld.global.f32 	%f11, [%rd51+-20];
	add.f32 	%f12, %f10, %f11;
	st.global.f32 	[%rd52+-20], %f12;
	ld.global.f32 	%f13, [%rd50+-16];
	ld.global.f32 	%f14, [%rd51+-16];
	add.f32 	%f15, %f13, %f14;
	st.global.f32 	[%rd52+-16], %f15;
	ld.global.f32 	%f16, [%rd50+-12];
	ld.global.f32 	%f17, [%rd51+-12];
	add.f32 	%f18, %f16, %f17;
	st.global.f32 	[%rd52+-12], %f18;
	ld.global.f32 	%f19, [%rd50+-8];
	ld.global.f32 	%f20, [%rd51+-8];
	add.f32 	%f21, %f19, %f20;
	st.global.f32 	[%rd52+-8], %f21;
	ld.global.f32 	%f22, [%rd50+-4];
	ld.global.f32 	%f23, [%rd51+-4];
	add.f32 	%f24, %f22, %f23;
	st.global.f32 	[%rd52+-4], %f24;
	ld.global.f32 	%f25, [%rd50];
	ld.global.f32 	%f26, [%rd51];
	add.f32 	%f27, %f25, %f26;
	st.global.f32 	[%rd52], %f27;
	ld.global.f32 	%f28, [%rd50+4];
	ld.global.f32 	%f29, [%rd51+4];
	add.f32 	%f30, %f28, %f29;
	st.global.f32 	[%rd52+4], %f30;
	ld.global.f32 	%f31, [%rd50+8];
	ld.global.f32 	%f32, [%rd51+8];
	add.f32 	%f33, %f31, %f32;
	st.global.f32 	[%rd52+8], %f33;
	ld.global.f32 	%f34, [%rd50+12];
	ld.global.f32 	%f35, [%rd51+12];
	add.f32 	%f36, %f34, %f35;
	st.global.f32 	[%rd52+12], %f36;
	ld.global.f32 	%f37, [%rd50+16];
	ld.global.f32 	%f38, [%rd51+16];
	add.f32 	%f39, %f37, %f38;
	st.global.f32 	[%rd52+16], %f39;
	ld.global.f32 	%f40, [%rd50+20];
	ld.global.f32 	%f41, [%rd51+20];
	add.f32 	%f42, %f40, %f41;
	st.global.f32 	[%rd52+20], %f42;
	ld.global.f32 	%f43, [%rd50+24];
	ld.global.f32 	%f44, [%rd51+24];
	add.f32 	%f45, %f43, %f44;
	st.global.f32 	[%rd52+24], %f45;
	ld.global.f32 	%f46, [%rd50+28];
	ld.global.f32 	%f47, [%rd51+28];
	add.f32 	%f48, %f46, %f47;
	st.global.f32 	[%rd52+28], %f48;
	add.s32 	%r26, %r26, 16;
	add.s64 	%rd52, %rd52, 64;
	add.s64 	%rd51, %rd51, 64;
	add.s64 	%rd50, %rd50, 64;
	setp.ne.s32 	%p3, %r26, 0;
	@%p3 bra 	$L__BB1_3;
$L__BB1_4:
	setp.eq.s32 	%p4, %r3, 0;
	@%p4 bra 	$L__BB1_13;
	and.b32  	%r9, %r18, 7;
	setp.lt.u32 	%p5, %r3, 8;
	@%p5 bra 	$L__BB1_7;
	add.s32 	%r23, %r28, %r2;
	mul.wide.u32 	%rd27, %r23, 4;
	add.s64 	%rd28, %rd3, %rd27;
	ld.global.f32 	%f49, [%rd28];
	add.s64 	%rd29, %rd2, %rd27;
	ld.global.f32 	%f50, [%rd29];
	add.f32 	%f51, %f49, %f50;
	add.s64 	%rd30, %rd1, %rd27;
	st.global.f32 	[%rd30], %f51;
	cvt.u64.u32 	%rd31, %r2;
	cvt.u64.u32 	%rd32, %r28;
	add.s64 	%rd33, %rd32, %rd31;
	shl.b64 	%rd34, %rd33, 2;
	add.s64 	%rd35, %rd3, %rd34;
	ld.global.f32 	%f52, [%rd35+4];
	add.s64 	%rd36, %rd2, %rd34;
	ld.global.f32 	%f53, [%rd36+4];
	add.f32 	%f54, %f52, %f53;
	add.s64 	%rd37, %rd1, %rd34;
	st.global.f32 	[%rd37+4], %f54;
	ld.global.f32 	%f55, [%rd35+8];
	ld.global.f32 	%f56, [%rd36+8];
	add.f32 	%f57, %f55, %f56;
	st.global.f32 	[%rd37+8], %f57;
	ld.global.f32 	%f58, [%rd35+12];
	ld.global.f32 	%f59, [%rd36+12];
	add.f32 	%f60, %f58, %f59;
	st.global.f32 	[%rd37+12], %f60;
	ld.global.f32 	%f61, [%rd35+16];
	ld.global.f32 	%f62, [%rd36+16];
	add.f32 	%f63, %f61, %f62;
	st.global.f32 	[%rd37+16], %f63;
	ld.global.f32 	%f64, [%rd35+20];
	ld.global.f32 	%f65, [%rd36+20];
	add.f32 	%f66, %f64, %f65;
	st.global.f32 	[%rd37+20], %f66;
	ld.global.f32 	%f67, [%rd35+24];
	ld.global.f32 	%f68, [%rd36+24];
	add.f32 	%f69, %f67, %f68;
	st.global.f32 	[%rd37+24], %f69;
	ld.global.f32 	%f70, [%rd35+28];
	ld.global.f32 	%f71, [%rd36+28];
	add.f32 	%f72, %f70, %f71;
	st.global.f32 	[%rd37+28], %f72;
	add.s32 	%r28, %r28, 8;
$L__BB1_7:
	setp.eq.s32 	%p6, %r9, 0;
	@%p6 bra 	$L__BB1_13;
	and.b32  	%r12, %r18, 3;
	setp.lt.u32 	%p7, %r9, 4;
	@%p7 bra 	$L__BB1_10;
	add.s32 	%r24, %r28, %r2;
	mul.wide.u32 	%rd38, %r24, 4;
	add.s64 	%rd39, %rd3, %rd38;
	ld.global.f32 	%f73, [%rd39];
	add.s64 	%rd40, %rd2, %rd38;
	ld.global.f32 	%f74, [%rd40];
	add.f32 	%f75, %f73, %f74;
	add.s64 	%rd41, %rd1, %rd38;
	st.global.f32 	[%rd41], %f75;
	cvt.u64.u32 	%rd42, %r2;
	cvt.u64.u32 	%rd43, %r28;
	add.s64 	%rd44, %rd43, %rd42;
	shl.b64 	%rd45, %rd44, 2;
	add.s64 	%rd46, %rd3, %rd45;
	ld.global.f32 	%f76, [%rd46+4];
	add.s64 	%rd47, %rd2, %rd45;
	ld.global.f32 	%f77, [%rd47+4];
	add.f32 	%f78, %f76, %f77;
	add.s64 	%rd48, %rd1, %rd45;
	st.global.f32 	[%rd48+4], %f78;
	ld.global.f32 	%f79, [%rd46+8];
	ld.global.f32 	%f80, [%rd47+8];
	add.f32 	%f81, %f79, %f80;
	st.global.f32 	[%rd48+8], %f81;
	ld.global.f32 	%f82, [%rd46+12];
	ld.global.f32 	%f83, [%rd47+12];
	add.f32 	%f84, %f82, %f83;
	st.global.f32 	[%rd48+12], %f84;
	add.s32 	%r28, %r28, 4;
$L__BB1_10:
	setp.eq.s32 	%p8, %r12, 0;
	@%p8 bra 	$L__BB1_13;
	add.s32 	%r25, %r28, %r2;
	mul.wide.u32 	%rd49, %r25, 4;
	add.s64 	%rd55, %rd1, %rd49;
	add.s64 	%rd54, %rd2, %rd49;
	add.s64 	%rd53, %rd3, %rd49;
	neg.s32 	%r30, %r12;
$L__BB1_12:
	.pragma "nounroll";
	ld.global.f32 	%f85, [%rd53];
	ld.global.f32 	%f86, [%rd54];
	add.f32 	%f87, %f85, %f86;
	st.global.f32 	[%rd55], %f87;
	add.s64 	%rd55, %rd55, 4;
	add.s64 	%rd54, %rd54, 4;
	add.s64 	%rd53, %rd53, 4;
	add.s32 	%r30, %r30, 1;
	setp.ne.s32 	%p9, %r30, 0;
	@%p9 bra 	$L__BB1_12;
$L__BB1_13:
	ret;

}
	// .globl	_Z14addMatricesColPfPKfS1_i
.visible .entry _Z14addMatricesColPfPKfS1_i(
	.param .u64 .ptr .align 1 _Z14addMatricesColPfPKfS1_i_param_0,
	.param .u64 .ptr .align 1 _Z14addMatricesColPfPKfS1_i_param_1,
	.param .u64 .ptr .align 1 _Z14addMatricesColPfPKfS1_i_param_2,
	.param .u32 _Z14addMatricesColPfPKfS1_i_param_3
)
{
	.reg .pred 	%p<12>;
	.reg .b32 	%r<38>;
	.reg .b32 	%f<88>;
	.reg .b64 	%rd<101>;

	ld.param.u64 	%rd4, [_Z14addMatricesColPfPKfS1_i_param_0];
	ld.param.u64 	%rd5, [_Z14addMatricesColPfPKfS1_i_param_1];
	ld.param.u64 	%rd6, [_Z14addMatricesColPfPKfS1_i_param_2];
	ld.param.u32 	%r23, [_Z14addMatricesColPfPKfS1_i_param_3];
	cvta.to.global.u64 	%rd1, %rd4;
	cvta.to.global.u64 	%rd2, %rd6;
	cvta.to.global.u64 	%rd3, %rd5;
	mov.u32 	%r24, %ctaid.x;
	mov.u32 	%r25, %ntid.x;
	mov.u32 	%r26, %tid.x;
	mad.lo.s32 	%r1, %r24, %r25, %r26;
	setp.ge.s32 	%p1, %r1, %r23;
	setp.lt.s32 	%p2, %r23, 1;
	or.pred  	%p3, %p1, %p2;
	@%p3 bra 	$L__BB2_13;
	add.s32 	%r28, %r23, -1;
	and.b32  	%r2, %r23, 15;
	setp.lt.u32 	%p4, %r28, 15;
	mov.b32 	%r34, 0;
	@%p4 bra 	$L__BB2_4;
	and.b32  	%r34, %r23, 2147483632;
	neg.s32 	%r32, %r34;
	shl.b32 	%r5, %r23, 4;
	mul.wide.u32 	%rd11, %r23, 4;
	mov.u32 	%r31, %r1;
$L__BB2_3:
	.pragma "nounroll";
	mul.wide.s32 	%rd7, %r31, 4;
	add.s64 	%rd8, %rd3, %rd7;
	ld.global.f32 	%f1, [%rd8];
	add.s64 	%rd9, %rd2, %rd7;
	ld.global.f32 	%f2, [%rd9];
	add.f32 	%f3, %f1, %f2;
	add.s64 	%rd10, %rd1, %rd7;
	st.global.f32 	[%rd10], %f3;
	add.s64 	%rd12, %rd8, %rd11;
	ld.global.f32 	%f4, [%rd12];
	add.s64 	%rd13, %rd9, %rd11;
	ld.global.f32 	%f5, [%rd13];
	add.f32 	%f6, %f4, %f5;
	add.s64 	%rd14, %rd10, %rd11;
	st.global.f32 	[%rd14], %f6;
	add.s64 	%rd15, %rd12, %rd11;
	ld.global.f32 	%f7, [%rd15];
	add.s64 	%rd16, %rd13, %rd11;
	ld.global.f32 	%f8, [%rd16];
	add.f32 	%f9, %f7, %f8;
	add.s64 	%rd17, %rd14, %rd11;
	st.global.f32 	[%rd17], %f9;
	add.s64 	%rd18, %rd15, %rd11;
	ld.global.f32 	%f10, [%rd18];
	add.s64 	%rd19, %rd16, %rd11;
	ld.global.f32 	%f11, [%rd19];
	add.f32 	%f12, %f10, %f11;
	add.s64 	%rd20, %rd17, %rd11;
	st.global.f32 	[%rd20], %f12;
	add.s64 	%rd21, %rd18, %rd11;
	ld.global.f32 	%f13, [%rd21];
	add.s64 	%rd22, %rd19, %rd11;
	ld.global.f32 	%f14, [%rd22];
	add.f32 	%f15, %f13, %f14;
	add.s64 	%rd23, %rd20, %rd11;
	st.global.f32 	[%rd23], %f15;
	add.s64 	%rd24, %rd21, %rd11;
	ld.global.f32 	%f16, [%rd24];
	add.s64 	%rd25, %rd22, %rd11;
	ld.global.f32 	%f17, [%rd25];
	add.f32 	%f18, %f16, %f17;
	add.s64 	%rd26, %rd23, %rd11;
	st.global.f32 	[%rd26], %f18;
	add.s64 	%rd27, %rd24, %rd11;
	ld.global.f32 	%f19, [%rd27];
	add.s64 	%rd28, %rd25, %rd11;
	ld.global.f32 	%f20, [%rd28];
	add.f32 	%f21, %f19, %f20;
	add.s64 	%rd29, %rd26, %rd11;
	st.global.f32 	[%rd29], %f21;
	add.s64 	%rd30, %rd27, %rd11;
	ld.global.f32 	%f22, [%rd30];
	add.s64 	%rd31, %rd28, %rd11;
	ld.global.f32 	%f23, [%rd31];
	add.f32 	%f24, %f22, %f23;
	add.s64 	%rd32, %rd29, %rd11;
	st.global.f32 	[%rd32], %f24;
	add.s64 	%rd33, %rd30, %rd11;
	ld.global.f32 	%f25, [%rd33];
	add.s64 	%rd34, %rd31, %rd11;
	ld.global.f32 	%f26, [%rd34];
	add.f32 	%f27, %f25, %f26;
	add.s64 	%rd35, %rd32, %rd11;
	st.global.f32 	[%rd35], %f27;
	add.s64 	%rd36, %rd33, %rd11;
	ld.global.f32 	%f28, [%rd36];
	add.s64 	%rd37, %rd34, %rd11;
	ld.global.f32 	%f29, [%rd37];
	add.f32 	%f30, %f28, %f29;
	add.s64 	%rd38, %rd35, %rd11;
	st.global.f32 	[%rd38], %f30;
	add.s64 	%rd39, %rd36, %rd11;
	ld.global.f32 	%f31, [%rd39];
	add.s64 	%rd40, %rd37, %rd11;
	ld.global.f32 	%f32, [%rd40];
	add.f32 	%f33, %f31, %f32;
	add.s64 	%rd41, %rd38, %rd11;
	st.global.f32 	[%rd41], %f33;
	add.s64 	%rd42, %rd39, %rd11;
	ld.global.f32 	%f34, [%rd42];
	add.s64 	%rd43, %rd40, %rd11;
	ld.global.f32 	%f35, [%rd43];
	add.f32 	%f36, %f34, %f35;
	add.s64 	%rd44, %rd41, %rd11;
	st.global.f32 	[%rd44], %f36;
	add.s64 	%rd45, %rd42, %rd11;
	ld.global.f32 	%f37, [%rd45];
	add.s64 	%rd46, %rd43, %rd11;
	ld.global.f32 	%f38, [%rd46];
	add.f32 	%f39, %f37, %f38;
	add.s64 	%rd47, %rd44, %rd11;
	st.global.f32 	[%rd47], %f39;
	add.s64 	%rd48, %rd45, %rd11;
	ld.global.f32 	%f40, [%rd48];
	add.s64 	%rd49, %rd46, %rd11;
	ld.global.f32 	%f41, [%rd49];
	add.f32 	%f42, %f40, %f41;
	add.s64 	%rd50, %rd47, %rd11;
	st.global.f32 	[%rd50], %f42;
	add.s64 	%rd51, %rd48, %rd11;
	ld.global.f32 	%f43, [%rd51];
	add.s64 	%rd52, %rd49, %rd11;
	ld.global.f32 	%f44, [%rd52];
	add.f32 	%f45, %f43, %f44;
	add.s64 	%rd53, %rd50, %rd11;
	st.global.f32 	[%rd53], %f45;
	add.s64 	%rd54, %rd51, %rd11;
	ld.global.f32 	%f46, [%rd54];
	add.s64 	%rd55, %rd52, %rd11;
	ld.global.f32 	%f47, [%rd55];
	add.f32 	%f48, %f46, %f47;
	add.s64 	%rd56, %rd53, %rd11;
	st.global.f32 	[%rd56], %f48;
	add.s32 	%r32, %r32, 16;
	add.s32 	%r31, %r31, %r5;
	setp.ne.s32 	%p5, %r32, 0;
	@%p5 bra 	$L__BB2_3;
$L__BB2_4:
	setp.eq.s32 	%p6, %r2, 0;
	@%p6 bra 	$L__BB2_13;
	and.b32  	%r11, %r23, 7;
	setp.lt.u32 	%p7, %r2, 8;
	@%p7 bra 	$L__BB2_7;
	mad.lo.s32 	%r29, %r34, %r23, %r1;
	mul.wide.s32 	%rd57, %r29, 4;
	add.s64 	%rd58, %rd3, %rd57;
	ld.global.f32 	%f49, [%rd58];
	add.s64 	%rd59, %rd2, %rd57;
	ld.global.f32 	%f50, [%rd59];
	add.f32 	%f51, %f49, %f50;
	add.s64 	%rd60, %rd1, %rd57;
	st.global.f32 	[%rd60], %f51;
	mul.wide.u32 	%rd61, %r23, 4;
	add.s64 	%rd62, %rd58, %rd61;
	ld.global.f32 	%f52, [%rd62];
	add.s64 	%rd63, %rd59, %rd61;
	ld.global.f32 	%f53, [%rd63];
	add.f32 	%f54, %f52, %f53;
	add.s64 	%rd64, %rd60, %rd61;
	st.global.f32 	[%rd64], %f54;
	add.s64 	%rd65, %rd62, %rd61;
	ld.global.f32 	%f55, [%rd65];
	add.s64 	%rd66, %rd63, %rd61;
	ld.global.f32 	%f56, [%rd66];
	add.f32 	%f57, %f55, %f56;
	add.s64 	%rd67, %rd64, %rd61;
	st.global.f32 	[%rd67], %f57;
	add.s64 	%rd68, %rd65, %rd61;
	ld.global.f32 	%f58, [%rd68];
	add.s64 	%rd69, %rd66, %rd61;
	ld.global.f32 	%f59, [%rd69];
	add.f32 	%f60, %f58, %f59;
	add.s64 	%rd70, %rd67, %rd61;
	st.global.f32 	[%rd70], %f60;
	add.s64 	%rd71, %rd68, %rd61;
	ld.global.f32 	%f61, [%rd71];
	add.s64 	%rd72, %rd69, %rd61;
	ld.global.f32 	%f62, [%rd72];
	add.f32 	%f63, %f61, %f62;
	add.s64 	%rd73, %rd70, %rd61;
	st.global.f32 	[%rd73], %f63;
	add.s64 	%rd74, %rd71, %rd61;
	ld.global.f32 	%f64, [%rd74];
	add.s64 	%rd75, %rd72, %rd61;
	ld.global.f32 	%f65, [%rd75];
	add.f32 	%f66, %f64, %f65;
	add.s64 	%rd76, %rd73, %rd61;
	st.global.f32 	[%rd76], %f66;
	add.s64 	%rd77, %rd74, %rd61;
	ld.global.f32 	%f67, [%rd77];
	add.s64 	%rd78, %rd75, %rd61;
	ld.global.f32 	%f68, [%rd78];
	add.f32 	%f69, %f67, %f68;
	add.s64 	%rd79, %rd76, %rd61;
	st.global.f32 	[%rd79], %f69;
	add.s64 	%rd80, %rd77, %rd61;
	ld.global.f32 	%f70, [%rd80];
	add.s64 	%rd81, %rd78, %rd61;
	ld.global.f32 	%f71, [%rd81];
	add.f32 	%f72, %f70, %f71;
	add.s64 	%rd82, %rd79, %rd61;
	st.global.f32 	[%rd82], %f72;
	add.s32 	%r34, %r34, 8;
$L__BB2_7:
	setp.eq.s32 	%p8, %r11, 0;
	@%p8 bra 	$L__BB2_13;
	and.b32  	%r14, %r23, 3;
	setp.lt.u32 	%p9, %r11, 4;
	@%p9 bra 	$L__BB2_10;
	mad.lo.s32 	%r30, %r34, %r23, %r1;
	mul.wide.s32 	%rd83, %r30, 4;
	add.s64 	%rd84, %rd3, %rd83;
	ld.global.f32 	%f73, [%rd84];
	add.s64 	%rd85, %rd2, %rd83;
	ld.global.f32 	%f74, [%rd85];
	add.f32 	%f75, %f73, %f74;
	add.s64 	%rd86, %rd1, %rd83;
	st.global.f32 	[%rd86], %f75;
	mul.wide.u32 	%rd87, %r23, 4;
	add.s64 	%rd88, %rd84, %rd87;
	ld.global.f32 	%f76, [%rd88];
	add.s64 	%rd89, %rd85, %rd87;
	ld.global.f32 	%f77, [%rd89];
	add.f32 	%f78, %f76, %f77;
	add.s64 	%rd90, %rd86, %rd87;
	st.global.f32 	[%rd90], %f78;
	add.s64 	%rd91, %rd88, %rd87;
	ld.global.f32 	%f79, [%rd91];
	add.s64 	%rd92, %rd89, %rd87;
	ld.global.f32 	%f80, [%rd92];
	add.f32 	%f81, %f79, %f80;
	add.s64 	%rd93, %rd90, %rd87;
	st.global.f32 	[%rd93], %f81;
	add.s64 	%rd94, %rd91, %rd87;
	ld.global.f32 	%f82, [%rd94];
	add.s64 	%rd95, %rd92, %rd87;
	ld.global.f32 	%f83, [%rd95];
	add.f32 	%f84, %f82, %f83;
	add.s64 	%rd96, %rd93, %rd87;
	st.global.f32 	[%rd96], %f84;
	add.s32 	%r34, %r34, 4;
$L__BB2_10:
	setp.eq.s32 	%p10, %r14, 0;
	@%p10 bra 	$L__BB2_13;
	mad.lo.s32 	%r37, %r34, %r23, %r1;
	neg.s32 	%r36, %r14;
$L__BB2_12:
	.pragma "nounroll";
	mul.wide.s32 	%rd97, %r37, 4;
	add.s64 	%rd98, %rd1, %rd97;
	add.s64 	%rd99, %rd2, %rd97;
	add.s64 	%rd100, %rd3, %rd97;
	ld.global.f32 	%f85, [%rd100];
	ld.global.f32 	%f86, [%rd99];
	add.f32 	%f87, %f85, %f86;
	st.global.f32 	[%rd98], %f87;
	add.s32 	%r37, %r37, %r23;
	add.s32 	%r36, %r36, 1;
	setp.ne.s32 	%p11, %r36, 0;
	@%p11 bra 	$L__BB2_12;
$L__BB2_13:
	ret;

}


// ===== COMPILED SASS (sm_100) =====

	.target	sm_100

	.elftype	@"ET_EXEC"


//--------------------- .note.nv.tkinfo           --------------------------
	.section	.note.nv.tkinfo,"",@"SHT_NOTE"
	.sectionflags	@"SHF_NOTE_NV_TKINFO"
	.tkinfo
        /*0018*/ 	.word	0x00000002
        /*0030*/ 	.string	""
        /*0030*/ 	.string	"ptxas"
        /*0030*/ 	.string	"Cuda compilation tools, release 13.0, V13.0.88"
        /*0030*/ 	.string	"Build cuda_13.0.r13.0/compiler.36424714_0"
        /*0030*/ 	.string	"-arch sm_100 -m 64 "



//--------------------- .note.nv.cuinfo           --------------------------
	.section	.note.nv.cuinfo,"",@"SHT_NOTE"
	.sectionflags	@"SHF_NOTE_NV_CUINFO"
        /*0018*/ 	.short	0x0002
        /*001a*/ 	.short	0x0064
        /*001c*/ 	.short	0x0082
	.zero		2


//--------------------- .nv.info                  --------------------------
	.section	.nv.info,"",@"SHT_CUDA_INFO"
	.align	4


	//----- nvinfo : EIATTR_REGCOUNT
	.align		4
        /*0000*/ 	.byte	0x04, 0x2f
        /*0002*/ 	.short	(.L_1 - .L_0)
	.align		4
.L_0:
        /*0004*/ 	.word	index@(_Z14addMatricesEltPfPKfS1_i)
        /*0008*/ 	.word	0x0000000c


	//----- nvinfo : EIATTR_FRAME_SIZE
	.align		4
.L_1:
        /*000c*/ 	.byte	0x04, 0x11
        /*000e*/ 	.short	(.L_3 - .L_2)
	.align		4
.L_2:
        /*0010*/ 	.word	index@(_Z14addMatricesEltPfPKfS1_i)
        /*0014*/ 	.word	0x00000000


	//----- nvinfo : EIATTR_REGCOUNT
	.align		4
.L_3:
        /*0018*/ 	.byte	0x04, 0x2f
        /*001a*/ 	.short	(.L_5 - .L_4)
	.align		4
.L_4:
        /*001c*/ 	.word	index@(_Z14addMatricesRowPfPKfS1_i)
        /*0020*/ 	.word	0x00000012


	//----- nvinfo : EIATTR_FRAME_SIZE
	.align		4
.L_5:
        /*0024*/ 	.byte	0x04, 0x11
        /*0026*/ 	.short	(.L_7 - .L_6)
	.align		4
.L_6:
        /*0028*/ 	.word	index@(_Z14addMatricesRowPfPKfS1_i)
        /*002c*/ 	.word	0x00000000


	//----- nvinfo : EIATTR_REGCOUNT
	.align		4
.L_7:
        /*0030*/ 	.byte	0x04, 0x2f
        /*0032*/ 	.short	(.L_9 - .L_8)
	.align		4
.L_8:
        /*0034*/ 	.word	index@(_Z14addMatricesColPfPKfS1_i)
        /*0038*/ 	.word	0x0000001c


	//----- nvinfo : EIATTR_FRAME_SIZE
	.align		4
.L_9:
        /*003c*/ 	.byte	0x04, 0x11
        /*003e*/ 	.short	(.L_11 - .L_10)
	.align		4
.L_10:
        /*0040*/ 	.word	index@(_Z14addMatricesColPfPKfS1_i)
        /*0044*/ 	.word	0x00000000


	//----- nvinfo : EIATTR_MIN_STACK_SIZE
	.align		4
.L_11:
        /*0048*/ 	.byte	0x04, 0x12
        /*004a*/ 	.short	(.L_13 - .L_12)
	.align		4
.L_12:
        /*004c*/ 	.word	index@(_Z14addMatricesColPfPKfS1_i)
        /*0050*/ 	.word	0x00000000


	//----- nvinfo : EIATTR_MIN_STACK_SIZE
	.align		4
.L_13:
        /*0054*/ 	.byte	0x04, 0x12
        /*0056*/ 	.short	(.L_15 - .L_14)
	.align		4
.L_14:
        /*0058*/ 	.word	index@(_Z14addMatricesRowPfPKfS1_i)
        /*005c*/ 	.word	0x00000000


	//----- nvinfo : EIATTR_MIN_STACK_SIZE
	.align		4
.L_15:
        /*0060*/ 	.byte	0x04, 0x12
        /*0062*/ 	.short	(.L_17 - .L_16)
	.align		4
.L_16:
        /*0064*/ 	.word	index@(_Z14addMatricesEltPfPKfS1_i)
        /*0068*/ 	.word	0x00000000
.L_17:


//--------------------- .nv.compat                --------------------------
	.section	.nv.compat,"",@"SHT_CUDA_COMPAT_INFO"
	.align	4
        /*0000*/ 	.byte	0x02, 0x09, 0x00, 0x00, 0x02, 0x02, 0x01, 0x00, 0x02, 0x05, 0x05, 0x00, 0x03, 0x07, 0x01, 0x01
        /*0010*/ 	.byte	0x02, 0x03, 0x00, 0x00, 0x02, 0x06, 0x01, 0x00, 0x04, 0x0b, 0x08, 0x00, 0x09, 0x00, 0x00, 0x00
        /*0020*/ 	.byte	0x00, 0x00, 0x00, 0x00


//--------------------- .nv.info._Z14addMatricesColPfPKfS1_i --------------------------
	.section	.nv.info._Z14addMatricesColPfPKfS1_i,"",@"SHT_CUDA_INFO"
	.sectionflags	@""
	.align	4


	//----- nvinfo : EIATTR_CUDA_API_VERSION
	.align		4
        /*0000*/ 	.byte	0x04, 0x37
        /*0002*/ 	.short	(.L_19 - .L_18)
.L_18:
        /*0004*/ 	.word	0x00000082


	//----- nvinfo : EIATTR_KPARAM_INFO
	.align		4
.L_19:
        /*0008*/ 	.byte	0x04, 0x17
        /*000a*/ 	.short	(.L_21 - .L_20)
.L_20:
        /*000c*/ 	.word	0x00000000
        /*0010*/ 	.short	0x0003
        /*0012*/ 	.short	0x0018
        /*0014*/ 	.byte	0x00, 0xf0, 0x11, 0x00


	//----- nvinfo : EIATTR_KPARAM_INFO
	.align		4
.L_21:
        /*0018*/ 	.byte	0x04, 0x17
        /*001a*/ 	.short	(.L_23 - .L_22)
.L_22:
        /*001c*/ 	.word	0x00000000
        /*0020*/ 	.short	0x0002
        /*0022*/ 	.short	0x0010
        /*0024*/ 	.byte	0x00, 0xf5, 0x21, 0x00


	//----- nvinfo : EIATTR_KPARAM_INFO
	.align		4
.L_23:
        /*0028*/ 	.byte	0x04, 0x17
        /*002a*/ 	.short	(.L_25 - .L_24)
.L_24:
        /*002c*/ 	.word	0x00000000
        /*0030*/ 	.short	0x0001
        /*0032*/ 	.short	0x0008
        /*0034*/ 	.byte	0x00, 0xf5, 0x21, 0x00


	//----- nvinfo : EIATTR_KPARAM_INFO
	.align		4
.L_25:
        /*0038*/ 	.byte	0x04, 0x17
        /*003a*/ 	.short	(.L_27 - .L_26)
.L_26:
        /*003c*/ 	.word	0x00000000
        /*0040*/ 	.short	0x0000
        /*0042*/ 	.short	0x0000
        /*0044*/ 	.byte	0x00, 0xf5, 0x21, 0x00


	//----- nvinfo : EIATTR_SPARSE_MMA_MASK
	.align		4
.L_27:
        /*0048*/ 	.byte	0x03, 0x50
        /*004a*/ 	.short	0x0000


	//----- nvinfo : EIATTR_MAXREG_COUNT
	.align		4
        /*004c*/ 	.byte	0x03, 0x1b
        /*004e*/ 	.short	0x00ff


	//----- nvinfo : EIATTR_MERCURY_ISA_VERSION
	.align		4
        /*0050*/ 	.byte	0x03, 0x5f
        /*0052*/ 	.short	0x0101


	//----- nvinfo : EIATTR_VRC_CTA_INIT_COUNT
	.align		4
        /*0054*/ 	.byte	0x02, 0x4a
	.zero		1
	.zero		1


	//----- nvinfo : EIATTR_EXIT_INSTR_OFFSETS
	.align		4
        /*0058*/ 	.byte	0x04, 0x1c
        /*005a*/ 	.short	(.L_29 - .L_28)


	//   ....[0]....
.L_28:
        /*005c*/ 	.word	0x00000080


	//   ....[1]....
        /*0060*/ 	.word	0x000008a0


	//   ....[2]....
        /*0064*/ 	.word	0x00000cc0


	//   ....[3]....
        /*0068*/ 	.word	0x00000f20


	//   ....[4]....
        /*006c*/ 	.word	0x00001030


	//----- nvinfo : EIATTR_CBANK_PARAM_SIZE
	.align		4
.L_29:
        /*0070*/ 	.byte	0x03, 0x19
        /*0072*/ 	.short	0x001c


	//----- nvinfo : EIATTR_PARAM_CBANK
	.align		4
        /*0074*/ 	.byte	0x04, 0x0a
        /*0076*/ 	.short	(.L_31 - .L_30)
	.align		4
.L_30:
        /*0078*/ 	.word	index@(.nv.constant0._Z14addMatricesColPfPKfS1_i)
        /*007c*/ 	.short	0x0380
        /*007e*/ 	.short	0x001c


	//----- nvinfo : EIATTR_SW_WAR
	.align		4
.L_31:
        /*0080*/ 	.byte	0x04, 0x36
        /*0082*/ 	.short	(.L_33 - .L_32)
.L_32:
        /*0084*/ 	.word	0x00000008
.L_33:


//--------------------- .nv.info._Z14addMatricesRowPfPKfS1_i --------------------------
	.section	.nv.info._Z14addMatricesRowPfPKfS1_i,"",@"SHT_CUDA_INFO"
	.sectionflags	@""
	.align	4


	//----- nvinfo : EIATTR_CUDA_API_VERSION
	.align		4
        /*0000*/ 	.byte	0x04, 0x37
        /*0002*/ 	.short	(.L_35 - .L_34)
.L_34:
        /*0004*/ 	.word	0x00000082


	//----- nvinfo : EIATTR_KPARAM_INFO
	.align		4
.L_35:
        /*0008*/ 	.byte	0x04, 0x17
        /*000a*/ 	.short	(.L_37 - .L_36)
.L_36:
        /*000c*/ 	.word	0x00000000
        /*0010*/ 	.short	0x0003
        /*0012*/ 	.short	0x0018
        /*0014*/ 	.byte	0x00, 0xf0, 0x11, 0x00


	//----- nvinfo : EIATTR_KPARAM_INFO
	.align		4
.L_37:
        /*0018*/ 	.byte	0x04, 0x17
        /*001a*/ 	.short	(.L_39 - .L_38)
.L_38:
        /*001c*/ 	.word	0x00000000
        /*0020*/ 	.short	0x0002
        /*0022*/ 	.short	0x0010
        /*0024*/ 	.byte	0x00, 0xf5, 0x21, 0x00


	//----- nvinfo : EIATTR_KPARAM_INFO
	.align		4
.L_39:
        /*0028*/ 	.byte	0x04, 0x17
        /*002a*/ 	.short	(.L_41 - .L_40)
.L_40:
        /*002c*/ 	.word	0x00000000
        /*0030*/ 	.short	0x0001
        /*0032*/ 	.short	0x0008
        /*0034*/ 	.byte	0x00, 0xf5, 0x21, 0x00


	//----- nvinfo : EIATTR_KPARAM_INFO
	.align		4
.L_41:
        /*0038*/ 	.byte	0x04, 0x17
        /*003a*/ 	.short	(.L_43 - .L_42)
.L_42:
        /*003c*/ 	.word	0x00000000
        /*0040*/ 	.short	0x0000
        /*0042*/ 	.short	0x0000
        /*0044*/ 	.byte	0x00, 0xf5, 0x21, 0x00


	//----- nvinfo : EIATTR_SPARSE_MMA_MASK
	.align		4
.L_43:
        /*0048*/ 	.byte	0x03, 0x50
        /*004a*/ 	.short	0x0000


	//----- nvinfo : EIATTR_MAXREG_COUNT
	.align		4
        /*004c*/ 	.byte	0x03, 0x1b
        /*004e*/ 	.short	0x00ff


	//----- nvinfo : EIATTR_MERCURY_ISA_VERSION
	.align		4
        /*0050*/ 	.byte	0x03, 0x5f
        /*0052*/ 	.short	0x0101


	//----- nvinfo : EIATTR_VRC_CTA_INIT_COUNT
	.align		4
        /*0054*/ 	.byte	0x02, 0x4a
	.zero		1
	.zero		1


	//----- nvinfo : EIATTR_EXIT_INSTR_OFFSETS
	.align		4
        /*0058*/ 	.byte	0x04, 0x1c
        /*005a*/ 	.short	(.L_45 - .L_44)


	//   ....[0]....
.L_44:
        /*005c*/ 	.word	0x00000070


	//   ....[1]....
        /*0060*/ 	.word	0x000006a0


	//   ....[2]....
        /*0064*/ 	.word	0x00000a30


	//   ....[3]....
        /*0068*/ 	.word	0x00000cc0


	//   ....[4]....
        /*006c*/ 	.word	0x00000eb0


	//----- nvinfo : EIATTR_CBANK_PARAM_SIZE
	.align		4
.L_45:
        /*0070*/ 	.byte	0x03, 0x19
        /*0072*/ 	.short	0x001c


	//----- nvinfo : EIATTR_PARAM_CBANK
	.align		4
        /*0074*/ 	.byte	0x04, 0x0a
        /*0076*/ 	.short	(.L_47 - .L_46)
	.align		4
.L_46:
        /*0078*/ 	.word	index@(.nv.constant0._Z14addMatricesRowPfPKfS1_i)
        /*007c*/ 	.short	0x0380
        /*007e*/ 	.short	0x001c


	//----- nvinfo : EIATTR_SW_WAR
	.align		4
.L_47:
        /*0080*/ 	.byte	0x04, 0x36
        /*0082*/ 	.short	(.L_49 - .L_48)
.L_48:
        /*0084*/ 	.word	0x00000008
.L_49:


//--------------------- .nv.info._Z14addMatricesEltPfPKfS1_i --------------------------
	.section	.nv.info._Z14addMatricesEltPfPKfS1_i,"",@"SHT_CUDA_INFO"
	.sectionflags	@""
	.align	4


	//----- nvinfo : EIATTR_CUDA_API_VERSION
	.align		4
        /*0000*/ 	.byte	0x04, 0x37
        /*0002*/ 	.short	(.L_51 - .L_50)
.L_50:
        /*0004*/ 	.word	0x00000082


	//----- nvinfo : EIATTR_KPARAM_INFO
	.align		4
.L_51:
        /*0008*/ 	.byte	0x04, 0x17
        /*000a*/ 	.short	(.L_53 - .L_52)
.L_52:
        /*000c*/ 	.word	0x00000000
        /*0010*/ 	.short	0x0003
        /*0012*/ 	.short	0x0018
        /*0014*/ 	.byte	0x00, 0xf0, 0x11, 0x00


	//----- nvinfo : EIATTR_KPARAM_INFO
	.align		4
.L_53:
        /*0018*/ 	.byte	0x04, 0x17
        /*001a*/ 	.short	(.L_55 - .L_54)
.L_54:
        /*001c*/ 	.word	0x00000000
        /*0020*/ 	.short	0x0002
        /*0022*/ 	.short	0x0010
        /*0024*/ 	.byte	0x00, 0xf5, 0x21, 0x00


	//----- nvinfo : EIATTR_KPARAM_INFO
	.align		4
.L_55:
        /*0028*/ 	.byte	0x04, 0x17
        /*002a*/ 	.short	(.L_57 - .L_56)
.L_56:
        /*002c*/ 	.word	0x00000000
        /*0030*/ 	.short	0x0001
        /*0032*/ 	.short	0x0008
        /*0034*/ 	.byte	0x00, 0xf5, 0x21, 0x00


	//----- nvinfo : EIATTR_KPARAM_INFO
	.align		4
.L_57:
        /*0038*/ 	.byte	0x04, 0x17
        /*003a*/ 	.short	(.L_59 - .L_58)
.L_58:
        /*003c*/ 	.word	0x00000000
        /*0040*/ 	.short	0x0000
        /*0042*/ 	.short	0x0000
        /*0044*/ 	.byte	0x00, 0xf5, 0x21, 0x00


	//----- nvinfo : EIATTR_SPARSE_MMA_MASK
	.align		4
.L_59:
        /*0048*/ 	.byte	0x03, 0x50
        /*004a*/ 	.short	0x0000


	//----- nvinfo : EIATTR_MAXREG_COUNT
	.align		4
        /*004c*/ 	.byte	0x03, 0x1b
        /*004e*/ 	.short	0x00ff


	//----- nvinfo : EIATTR_MERCURY_ISA_VERSION
	.align		4
        /*0050*/ 	.byte	0x03, 0x5f
        /*0052*/ 	.short	0x0101


	//----- nvinfo : EIATTR_VRC_CTA_INIT_COUNT
	.align		4
        /*0054*/ 	.byte	0x02, 0x4a
	.zero		1
	.zero		1


	//----- nvinfo : EIATTR_EXIT_INSTR_OFFSETS
	.align		4
        /*0058*/ 	.byte	0x04, 0x1c
        /*005a*/ 	.short	(.L_61 - .L_60)


	//   ....[0]....
.L_60:
        /*005c*/ 	.word	0x000000c0


	//   ....[1]....
        /*0060*/ 	.word	0x00000190


	//----- nvinfo : EIATTR_CBANK_PARAM_SIZE
	.align		4
.L_61:
        /*0064*/ 	.byte	0x03, 0x19
        /*0066*/ 	.short	0x001c


	//----- nvinfo : EIATTR_PARAM_CBANK
	.align		4
        /*0068*/ 	.byte	0x04, 0x0a
        /*006a*/ 	.short	(.L_63 - .L_62)
	.align		4
.L_62:
        /*006c*/ 	.word	index@(.nv.constant0._Z14addMatricesEltPfPKfS1_i)
        /*0070*/ 	.short	0x0380
        /*0072*/ 	.short	0x001c


	//----- nvinfo : EIATTR_SW_WAR
	.align		4
.L_63:
        /*0074*/ 	.byte	0x04, 0x36
        /*0076*/ 	.short	(.L_65 - .L_64)
.L_64:
        /*0078*/ 	.word	0x00000008
.L_65:


//--------------------- .nv.callgraph             --------------------------
	.section	.nv.callgraph,"",@"SHT_CUDA_CALLGRAPH"
	.align	4
	.sectionentsize	8
	.align		4
        /*0000*/ 	.word	0x00000000
	.align		4
        /*0004*/ 	.word	0xffffffff
	.align		4
        /*0008*/ 	.word	0x00000000
	.align		4
        /*000c*/ 	.word	0xfffffffe
	.align		4
        /*0010*/ 	.word	0x00000000
	.align		4
        /*0014*/ 	.word	0xfffffffd
	.align		4
        /*0018*/ 	.word	0x00000000
	.align		4
        /*001c*/ 	.word	0xfffffffc


//--------------------- .text._Z14addMatricesColPfPKfS1_i --------------------------
	.section	.text._Z14addMatricesColPfPKfS1_i,"ax",@progbits
	.align	128
        .global         _Z14addMatricesColPfPKfS1_i
        .type           _Z14addMatricesColPfPKfS1_i,@function
        .size           _Z14addMatricesColPfPKfS1_i,(.L_x_13 - _Z14addMatricesColPfPKfS1_i)
        .other          _Z14addMatricesColPfPKfS1_i,@"STO_CUDA_ENTRY STV_DEFAULT"
_Z14addMatricesColPfPKfS1_i:
.text._Z14addMatricesColPfPKfS1_i:
[----:B------:R-:W-:Y:S01]  /*0000*/  LDC R1, c[0x0][0x37c] ;  /* 0x0000df00ff017b82 */ /* 0x000fe20000000800 */
[----:B------:R-:W0:Y:S07]  /*0010*/  S2R R2, SR_TID.X ;  /* 0x0000000000027919 */ /* 0x000e2e0000002100 */
[----:B------:R-:W0:Y:S08]  /*0020*/  S2UR UR4, SR_CTAID.X ;  /* 0x00000000000479c3 */ /* 0x000e300000002500 */
[----:B------:R-:W0:Y:S08]  /*0030*/  LDC R3, c[0x0][0x360] ;  /* 0x0000d800ff037b82 */ /* 0x000e300000000800 */
[----:B------:R-:W1:Y:S01]  /*0040*/  LDC R0, c[0x0][0x398] ;  /* 0x0000e600ff007b82 */ /* 0x000e620000000800 */
[----:B0-----:R-:W-:Y:S01]  /*0050*/  IMAD R3, R3, UR4, R2 ;  /* 0x0000000403037c24 */ /* 0x001fe2000f8e0202 */
[----:B-1----:R-:W-:-:S04]  /*0060*/  ISETP.GE.AND P0, PT, R0, 0x1, PT ;  /* 0x000000010000780c */ /* 0x002fc80003f06270 */
[----:B------:R-:W-:-:S13]  /*0070*/  ISETP.GE.OR P0, PT, R3, R0, !P0 ;  /* 0x000000000300720c */ /* 0x000fda0004706670 */
[----:B------:R-:W-:Y:S05]  /*0080*/  @P0 EXIT ;  /* 0x000000000000094d */ /* 0x000fea0003800000 */
[C---:B------:R-:W-:Y:S01]  /*0090*/  IADD3 R2, PT, PT, R0.reuse, -0x1, RZ ;  /* 0xffffffff00027810 */ /* 0x040fe20007ffe0ff */
[----:B------:R-:W0:Y:S01]  /*00a0*/  LDCU.64 UR4, c[0x0][0x358] ;  /* 0x00006b00ff0477ac */ /* 0x000e220008000a00 */
[----:B------:R-:W-:Y:S02]  /*00b0*/  LOP3.LUT R20, R0, 0xf, RZ, 0xc0, !PT ;  /* 0x0000000f00147812 */ /* 0x000fe400078ec0ff */
[----:B------:R-:W-:Y:S01]  /*00c0*/  ISETP.GE.U32.AND P1, PT, R2, 0xf, PT ;  /* 0x0000000f0200780c */ /* 0x000fe20003f26070 */
[----:B------:R-:W-:Y:S01]  /*00d0*/  HFMA2 R2, -RZ, RZ, 0, 0 ;  /* 0x00000000ff027431 */ /* 0x000fe200000001ff */
[----:B------:R-:W-:-:S11]  /*00e0*/  ISETP.NE.AND P0, PT, R20, RZ, PT ;  /* 0x000000ff1400720c */ /* 0x000fd60003f05270 */
[----:B------:R-:W-:Y:S05]  /*00f0*/  @!P1 BRA `(.L_x_0) ;  /* 0x0000000400e89947 */ /* 0x000fea0003800000 */
[----:B------:R-:W-:Y:S02]  /*0100*/  LOP3.LUT R2, R0, 0x7ffffff0, RZ, 0xc0, !PT ;  /* 0x7ffffff000027812 */ /* 0x000fe400078ec0ff */
[----:B------:R-:W-:Y:S02]  /*0110*/  MOV R5, R3 ;  /* 0x0000000300057202 */ /* 0x000fe40000000f00 */
[----:B------:R-:W-:-:S07]  /*0120*/  IADD3 R4, PT, PT, -R2, RZ, RZ ;  /* 0x000000ff02047210 */ /* 0x000fce0007ffe1ff */
.L_x_1:
[----:B---3--:R-:W1:Y:S08]  /*0130*/  LDC.64 R14, c[0x0][0x388] ;  /* 0x0000e200ff0e7b82 */ /* 0x008e700000000a00 */
[----:B------:R-:W2:Y:S08]  /*0140*/  LDC.64 R16, c[0x0][0x390] ;  /* 0x0000e400ff107b82 */ /* 0x000eb00000000a00 */
[----:B------:R-:W3:Y:S01]  /*0150*/  LDC.64 R6, c[0x0][0x380] ;  /* 0x0000e000ff067b82 */ /* 0x000ee20000000a00 */
[----:B-1----:R-:W-:-:S05]  /*0160*/  IMAD.WIDE R14, R5, 0x4, R14 ;  /* 0x00000004050e7825 */ /* 0x002fca00078e020e */
[----:B0-----:R-:W4:Y:S01]  /*0170*/  LDG.E R8, desc[UR4][R14.64] ;  /* 0x000000040e087981 */ /* 0x001f22000c1e1900 */
[----:B--2---:R-:W-:-:S05]  /*0180*/  IMAD.WIDE R16, R5, 0x4, R16 ;  /* 0x0000000405107825 */ /* 0x004fca00078e0210 */
[----:B------:R-:W4:Y:S01]  /*0190*/  LDG.E R9, desc[UR4][R16.64] ;  /* 0x0000000410097981 */ /* 0x000f22000c1e1900 */
[----:B------:R-:W-:-:S04]  /*01a0*/  IMAD.WIDE.U32 R10, R0, 0x4, R14 ;  /* 0x00000004000a7825 */ /* 0x000fc800078e000e */
[----:B---3--:R-:W-:-:S04]  /*01b0*/  IMAD.WIDE R6, R5, 0x4, R6 ;  /* 0x0000000405067825 */ /* 0x008fc800078e0206 */
[----:B----4-:R-:W-:Y:S01]  /*01c0*/  FADD R21, R8, R9 ;  /* 0x0000000908157221 */ /* 0x010fe20000000000 */
[----:B------:R-:W-:-:S04]  /*01d0*/  IMAD.WIDE.U32 R8, R0, 0x4, R16 ;  /* 0x0000000400087825 */ /* 0x000fc800078e0010 */
[----:B------:R0:W-:Y:S04]  /*01e0*/  STG.E desc[UR4][R6.64], R21 ;  /* 0x0000001506007986 */ /* 0x0001e8000c101904 */
[----:B------:R-:W2:Y:S04]  /*01f0*/  LDG.E R18, desc[UR4][R10.64] ;  /* 0x000000040a127981 */ /* 0x000ea8000c1e1900 */
[----:B------:R-:W2:Y:S01]  /*0200*/  LDG.E R19, desc[UR4][R8.64] ;  /* 0x0000000408137981 */ /* 0x000ea2000c1e1900 */
[----:B------:R-:W-:-:S04]  /*0210*/  IMAD.WIDE.U32 R12, R0, 0x4, R6 ;  /* 0x00000004000c7825 */ /* 0x000fc800078e0006 */
[----:B------:R-:W-:-:S04]  /*0220*/  IMAD.WIDE.U32 R16, R0, 0x4, R10 ;  /* 0x0000000400107825 */ /* 0x000fc800078e000a */
[----:B------:R-:W-:-:S04]  /*0230*/  IMAD.WIDE.U32 R14, R0, 0x4, R8 ;  /* 0x00000004000e7825 */ /* 0x000fc800078e0008 */
[----:B--2---:R-:W-:-:S05]  /*0240*/  FADD R23, R18, R19 ;  /* 0x0000001312177221 */ /* 0x004fca0000000000 */
[----:B------:R1:W-:Y:S04]  /*0250*/  STG.E desc[UR4][R12.64], R23 ;  /* 0x000000170c007986 */ /* 0x0003e8000c101904 */
[----:B------:R-:W2:Y:S04]  /*0260*/  LDG.E R22, desc[UR4][R16.64] ;  /* 0x0000000410167981 */ /* 0x000ea8000c1e1900 */
[----:B------:R-:W2:Y:S01]  /*0270*/  LDG.E R25, desc[UR4][R14.64] ;  /* 0x000000040e197981 */ /* 0x000ea2000c1e1900 */
[----:B------:R-:W-:-:S04]  /*0280*/  IMAD.WIDE.U32 R18, R0, 0x4, R12 ;  /* 0x0000000400127825 */ /* 0x000fc800078e000c */
[----:B------:R-:W-:-:S04]  /*0290*/  IMAD.WIDE.U32 R10, R0, 0x4, R16 ;  /* 0x00000004000a7825 */ /* 0x000fc800078e0010 */
[----:B0-----:R-:W-:-:S04]  /*02a0*/  IMAD.WIDE.U32 R6, R0, 0x4, R14 ;  /* 0x0000000400067825 */ /* 0x001fc800078e000e */
[----:B--2---:R-:W-:-:S05]  /*02b0*/  FADD R25, R22, R25 ;  /* 0x0000001916197221 */ /* 0x004fca0000000000 */
[----:B------:R0:W-:Y:S04]  /*02c0*/  STG.E desc[UR4][R18.64], R25 ;  /* 0x0000001912007986 */ /* 0x0001e8000c101904 */
[----:B------:R-:W2:Y:S04]  /*02d0*/  LDG.E R21, desc[UR4][R10.64] ;  /* 0x000000040a157981 */ /* 0x000ea8000c1e1900 */
[----:B------:R-:W2:Y:S01]  /*02e0*/  LDG.E R22, desc[UR4][R6.64] ;  /* 0x0000000406167981 */ /* 0x000ea2000c1e1900 */
[----:B------:R-:W-:-:S04]  /*02f0*/  IMAD.WIDE.U32 R8, R0, 0x4, R18 ;  /* 0x0000000400087825 */ /* 0x000fc800078e0012 */
[----:B------:R-:W-:-:S04]  /*0300*/  IMAD.WIDE.U32 R16, R0, 0x4, R10 ;  /* 0x0000000400107825 */ /* 0x000fc800078e000a */
[----:B-1----:R-:W-:-:S04]  /*0310*/  IMAD.WIDE.U32 R12, R0, 0x4, R6 ;  /* 0x00000004000c7825 */ /* 0x002fc800078e0006 */
[----:B--2---:R-:W-:-:S05]  /*0320*/  FADD R21, R21, R22 ;  /* 0x0000001615157221 */ /* 0x004fca0000000000 */
        /* <DEDUP_REMOVED lines=8> */
[----:B------:R-:W3:Y:S04]  /*03b0*/  LDG.E R22, desc[UR4][R10.64] ;  /* 0x000000040a167981 */ /* 0x000ee8000c1e1900 */
[----:B0-----:R-:W3:Y:S01]  /*03c0*/  LDG.E R25, desc[UR4][R6.64] ;  /* 0x0000000406197981 */ /* 0x001ee2000c1e1900 */
[----:B------:R-:W-:-:S04]  /*03d0*/  IMAD.WIDE.U32 R18, R0, 0x4, R14 ;  /* 0x0000000400127825 */ /* 0x000fc800078e000e */
[----:B------:R-:W-:-:S04]  /*03e0*/  IMAD.WIDE.U32 R16, R0, 0x4, R10 ;  /* 0x0000000400107825 */ /* 0x000fc800078e000a */
[----:B-1----:R-:W-:-:S04]  /*03f0*/  IMAD.WIDE.U32 R8, R0, 0x4, R6 ;  /* 0x0000000400087825 */ /* 0x002fc800078e0006 */
[----:B---3--:R-:W-:-:S05]  /*0400*/  FADD R25, R22, R25 ;  /* 0x0000001916197221 */ /* 0x008fca0000000000 */
[----:B------:R0:W-:Y:S04]  /*0410*/  STG.E desc[UR4][R18.64], R25 ;  /* 0x0000001912007986 */ /* 0x0001e8000c101904 */
[----:B------:R-:W3:Y:S04]  /*0420*/  LDG.E R21, desc[UR4][R16.64] ;  /* 0x0000000410157981 */ /* 0x000ee8000c1e1900 */
[----:B------:R-:W3:Y:S01]  /*0430*/  LDG.E R22, desc[UR4][R8.64] ;  /* 0x0000000408167981 */ /* 0x000ee2000c1e1900 */
[----:B------:R-:W-:-:S04]  /*0440*/  IMAD.WIDE.U32 R12, R0, 0x4, R18 ;  /* 0x00000004000c7825 */ /* 0x000fc800078e0012 */
[----:B------:R-:W-:-:S04]  /*0450*/  IMAD.WIDE.U32 R10, R0, 0x4, R16 ;  /* 0x00000004000a7825 */ /* 0x000fc800078e0010 */
[----:B------:R-:W-:-:S04]  /*0460*/  IMAD.WIDE.U32 R6, R0, 0x4, R8 ;  /* 0x0000000400067825 */ /* 0x000fc800078e0008 */
[----:B---3--:R-:W-:-:S05]  /*0470*/  FADD R21, R21, R22 ;  /* 0x0000001615157221 */ /* 0x008fca0000000000 */
[----:B------:R1:W-:Y:S04]  /*0480*/  STG.E desc[UR4][R12.64], R21 ;  /* 0x000000150c007986 */ /* 0x0003e8000c101904 */
[----:B------:R-:W3:Y:S04]  /*0490*/  LDG.E R22, desc[UR4][R10.64] ;  /* 0x000000040a167981 */ /* 0x000ee8000c1e1900 */
[----:B--2---:R-:W3:Y:S01]  /*04a0*/  LDG.E R23, desc[UR4][R6.64] ;  /* 0x0000000406177981 */ /* 0x004ee2000c1e1900 */
[----:B------:R-:W-:-:S04]  /*04b0*/  IMAD.WIDE.U32 R14, R0, 0x4, R12 ;  /* 0x00000004000e7825 */ /* 0x000fc800078e000c */
[----:B------:R-:W-:-:S04]  /*04c0*/  IMAD.WIDE.U32 R16, R0, 0x4, R10 ;  /* 0x0000000400107825 */ /* 0x000fc800078e000a */
[----:B------:R-:W-:-:S04]  /*04d0*/  IMAD.WIDE.U32 R8, R0, 0x4, R6 ;  /* 0x0000000400087825 */ /* 0x000fc800078e0006 */
[----:B---3--:R-:W-:-:S05]  /*04e0*/  FADD R23, R22, R23 ;  /* 0x0000001716177221 */ /* 0x008fca0000000000 */
[----:B------:R2:W-:Y:S04]  /*04f0*/  STG.E desc[UR4][R14.64], R23 ;  /* 0x000000170e007986 */ /* 0x0005e8000c101904 */
[----:B------:R-:W3:Y:S04]  /*0500*/  LDG.E R22, desc[UR4][R16.64] ;  /* 0x0000000410167981 */ /* 0x000ee8000c1e1900 */
[----:B0-----:R-:W3:Y:S01]  /*0510*/  LDG.E R25, desc[UR4][R8.64] ;  /* 0x0000000408197981 */ /* 0x001ee2000c1e1900 */
[----:B------:R-:W-:-:S04]  /*0520*/  IMAD.WIDE.U32 R18, R0, 0x4, R14 ;  /* 0x0000000400127825 */ /* 0x000fc800078e000e */
[----:B------:R-:W-:-:S04]  /*0530*/  IMAD.WIDE.U32 R10, R0, 0x4, R16 ;  /* 0x00000004000a7825 */ /* 0x000fc800078e0010 */
[----:B------:R-:W-:-:S04]  /*0540*/  IMAD.WIDE.U32 R6, R0, 0x4, R8 ;  /* 0x0000000400067825 */ /* 0x000fc800078e0008 */
[----:B---3--:R-:W-:-:S05]  /*0550*/  FADD R25, R22, R25 ;  /* 0x0000001916197221 */ /* 0x008fca0000000000 */
[----:B------:R0:W-:Y:S04]  /*0560*/  STG.E desc[UR4][R18.64], R25 ;  /* 0x0000001912007986 */ /* 0x0001e8000c101904 */
[----:B-1----:R-:W3:Y:S04]  /*0570*/  LDG.E R21, desc[UR4][R10.64] ;  /* 0x000000040a157981 */ /* 0x002ee8000c1e1900 */
[----:B------:R-:W3:Y:S01]  /*0580*/  LDG.E R22, desc[UR4][R6.64] ;  /* 0x0000000406167981 */ /* 0x000ee2000c1e1900 */
[----:B------:R-:W-:-:S04]  /*0590*/  IMAD.WIDE.U32 R12, R0, 0x4, R18 ;  /* 0x00000004000c7825 */ /* 0x000fc800078e0012 */
[----:B--2---:R-:W-:-:S04]  /*05a0*/  IMAD.WIDE.U32 R14, R0, 0x4, R10 ;  /* 0x00000004000e7825 */ /* 0x004fc800078e000a */
[----:B------:R-:W-:-:S04]  /*05b0*/  IMAD.WIDE.U32 R8, R0, 0x4, R6 ;  /* 0x0000000400087825 */ /* 0x000fc800078e0006 */
[----:B---3--:R-:W-:-:S05]  /*05c0*/  FADD R21, R21, R22 ;  /* 0x0000001615157221 */ /* 0x008fca0000000000 */
        /* <DEDUP_REMOVED lines=11> */
[----:B-1----:R-:W-:-:S04]  /*0680*/  IMAD.WIDE.U32 R12, R0, 0x4, R10 ;  /* 0x00000004000c7825 */ /* 0x002fc800078e000a */
[----:B------:R-:W-:-:S04]  /*0690*/  IMAD.WIDE.U32 R8, R0, 0x4, R6 ;  /* 0x0000000400087825 */ /* 0x000fc800078e0006 */
        /* <DEDUP_REMOVED lines=23> */
[----:B------:R-:W2:Y:S04]  /*0810*/  LDG.E R10, desc[UR4][R10.64] ;  /* 0x000000040a0a7981 */ /* 0x000ea8000c1e1900 */
[----:B------:R-:W2:Y:S01]  /*0820*/  LDG.E R7, desc[UR4][R6.64] ;  /* 0x0000000406077981 */ /* 0x000ea2000c1e1900 */
[----:B------:R-:W-:-:S04]  /*0830*/  IADD3 R4, PT, PT, R4, 0x10, RZ ;  /* 0x0000001004047810 */ /* 0x000fc80007ffe0ff */
[----:B------:R-:W-:Y:S01]  /*0840*/  ISETP.NE.AND P1, PT, R4, RZ, PT ;  /* 0x000000ff0400720c */ /* 0x000fe20003f25270 */
[C---:B-1----:R-:W-:Y:S01]  /*0850*/  IMAD.WIDE.U32 R14, R0.reuse, 0x4, R18 ;  /* 0x00000004000e7825 */ /* 0x042fe200078e0012 */
[----:B------:R-:W-:-:S03]  /*0860*/  LEA R5, R0, R5, 0x4 ;  /* 0x0000000500057211 */ /* 0x000fc600078e20ff */
[----:B--2---:R-:W-:-:S05]  /*0870*/  FADD R17, R10, R7 ;  /* 0x000000070a117221 */ /* 0x004fca0000000000 */
[----:B------:R3:W-:Y:S03]  /*0880*/  STG.E desc[UR4][R14.64], R17 ;  /* 0x000000110e007986 */ /* 0x0007e6000c101904 */
[----:B------:R-:W-:Y:S05]  /*0890*/  @P1 BRA `(.L_x_1) ;  /* 0xfffffff800241947 */ /* 0x000fea000383ffff */
.L_x_0:
[----:B0-----:R-:W-:Y:S05]  /*08a0*/  @!P0 EXIT ;  /* 0x000000000000894d */ /* 0x001fea0003800000 */
[----:B------:R-:W-:Y:S02]  /*08b0*/  ISETP.GE.U32.AND P0, PT, R20, 0x8, PT ;  /* 0x000000081400780c */ /* 0x000fe40003f06070 */
[----:B---3--:R-:W-:-:S04]  /*08c0*/  LOP3.LUT R18, R0, 0x7, RZ, 0xc0, !PT ;  /* 0x0000000700127812 */ /* 0x008fc800078ec0ff */
[----:B------:R-:W-:-:S07]  /*08d0*/  ISETP.NE.AND P1, PT, R18, RZ, PT ;  /* 0x000000ff1200720c */ /* 0x000fce0003f25270 */
[----:B------:R-:W-:Y:S06]  /*08e0*/  @!P0 BRA `(.L_x_2) ;  /* 0x0000000000f48947 */ /* 0x000fec0003800000 */
[----:B------:R-:W0:Y:S01]  /*08f0*/  LDC.64 R4, c[0x0][0x388] ;  /* 0x0000e200ff047b82 */ /* 0x000e220000000a00 */
[----:B------:R-:W-:-:S07]  /*0900*/  IMAD R11, R2, R0, R3 ;  /* 0x00000000020b7224 */ /* 0x000fce00078e0203 */
[----:B------:R-:W1:Y:S08]  /*0910*/  LDC.64 R6, c[0x0][0x390] ;  /* 0x0000e400ff067b82 */ /* 0x000e700000000a00 */
[----:B------:R-:W2:Y:S01]  /*0920*/  LDC.64 R8, c[0x0][0x380] ;  /* 0x0000e000ff087b82 */ /* 0x000ea20000000a00 */
[----:B0-----:R-:W-:-:S05]  /*0930*/  IMAD.WIDE R4, R11, 0x4, R4 ;  /* 0x000000040b047825 */ /* 0x001fca00078e0204 */
[----:B------:R-:W3:Y:S01]  /*0940*/  LDG.E R10, desc[UR4][R4.64] ;  /* 0x00000004040a7981 */ /* 0x000ee2000c1e1900 */
[----:B-1----:R-:W-:-:S05]  /*0950*/  IMAD.WIDE R6, R11, 0x4, R6 ;  /* 0x000000040b067825 */ /* 0x002fca00078e0206 */
[----:B------:R-:W3:Y:S01]  /*0960*/  LDG.E R13, desc[UR4][R6.64] ;  /* 0x00000004060d7981 */ /* 0x000ee2000c1e1900 */
[----:B--2---:R-:W-:-:S04]  /*0970*/  IMAD.WIDE R8, R11, 0x4, R8 ;  /* 0x000000040b087825 */ /* 0x004fc800078e0208 */
[----:B---3--:R-:W-:Y:S01]  /*0980*/  FADD R19, R10, R13 ;  /* 0x0000000d0a137221 */ /* 0x008fe20000000000 */
[----:B------:R-:W-:-:S04]  /*0990*/  IMAD.WIDE.U32 R10, R0, 0x4, R4 ;  /* 0x00000004000a7825 */ /* 0x000fc800078e0004 */
[C---:B------:R-:W-:Y:S01]  /*09a0*/  IMAD.WIDE.U32 R12, R0.reuse, 0x4, R6 ;  /* 0x00000004000c7825 */ /* 0x040fe200078e0006 */
        /* <DEDUP_REMOVED lines=11> */
[----:B0-----:R-:W-:-:S04]  /*0a60*/  IMAD.WIDE.U32 R8, R0, 0x4, R4 ;  /* 0x0000000400087825 */ /* 0x001fc800078e0004 */
[----:B------:R-:W-:-:S04]  /*0a70*/  IMAD.WIDE.U32 R10, R0, 0x4, R6 ;  /* 0x00000004000a7825 */ /* 0x000fc800078e0006 */
        /* <DEDUP_REMOVED lines=10> */
[----:B-1----:R-:W3:Y:S01]  /*0b20*/  LDG.E R21, desc[UR4][R6.64] ;  /* 0x0000000406157981 */ /* 0x002ee2000c1e1900 */
        /* <DEDUP_REMOVED lines=12> */
[----:B--2---:R-:W2:Y:S04]  /*0bf0*/  LDG.E R19, desc[UR4][R4.64] ;  /* 0x0000000404137981 */ /* 0x004ea8000c1e1900 */
[----:B------:R-:W2:Y:S01]  /*0c00*/  LDG.E R20, desc[UR4][R6.64] ;  /* 0x0000000406147981 */ /* 0x000ea2000c1e1900 */
[----:B------:R-:W-:-:S04]  /*0c10*/  IMAD.WIDE.U32 R12, R0, 0x4, R16 ;  /* 0x00000004000c7825 */ /* 0x000fc800078e0010 */
[----:B------:R-:W-:-:S04]  /*0c20*/  IMAD.WIDE.U32 R8, R0, 0x4, R4 ;  /* 0x0000000400087825 */ /* 0x000fc800078e0004 */
[----:B------:R-:W-:-:S04]  /*0c30*/  IMAD.WIDE.U32 R10, R0, 0x4, R6 ;  /* 0x00000004000a7825 */ /* 0x000fc800078e0006 */
[----:B--2---:R-:W-:-:S05]  /*0c40*/  FADD R19, R19, R20 ;  /* 0x0000001413137221 */ /* 0x004fca0000000000 */
[----:B------:R2:W-:Y:S04]  /*0c50*/  STG.E desc[UR4][R12.64], R19 ;  /* 0x000000130c007986 */ /* 0x0005e8000c101904 */
[----:B------:R-:W0:Y:S04]  /*0c60*/  LDG.E R8, desc[UR4][R8.64] ;  /* 0x0000000408087981 */ /* 0x000e28000c1e1900 */
[----:B------:R-:W0:Y:S01]  /*0c70*/  LDG.E R11, desc[UR4][R10.64] ;  /* 0x000000040a0b7981 */ /* 0x000e22000c1e1900 */
[----:B-1----:R-:W-:Y:S01]  /*0c80*/  IMAD.WIDE.U32 R14, R0, 0x4, R12 ;  /* 0x00000004000e7825 */ /* 0x002fe200078e000c */
[----:B------:R-:W-:-:S03]  /*0c90*/  IADD3 R2, PT, PT, R2, 0x8, RZ ;  /* 0x0000000802027810 */ /* 0x000fc60007ffe0ff */
[----:B0-----:R-:W-:-:S05]  /*0ca0*/  FADD R17, R8, R11 ;  /* 0x0000000b08117221 */ /* 0x001fca0000000000 */
[----:B------:R2:W-:Y:S02]  /*0cb0*/  STG.E desc[UR4][R14.64], R17 ;  /* 0x000000110e007986 */ /* 0x0005e4000c101904 */
.L_x_2:
[----:B------:R-:W-:Y:S05]  /*0cc0*/  @!P1 EXIT ;  /* 0x000000000000994d */ /* 0x000fea0003800000 */
[----:B------:R-:W-:Y:S02]  /*0cd0*/  ISETP.GE.U32.AND P0, PT, R18, 0x4, PT ;  /* 0x000000041200780c */ /* 0x000fe40003f06070 */
[----:B------:R-:W-:-:S04]  /*0ce0*/  LOP3.LUT R4, R0, 0x3, RZ, 0xc0, !PT ;  /* 0x0000000300047812 */ /* 0x000fc800078ec0ff */
[----:B------:R-:W-:-:S07]  /*0cf0*/  ISETP.NE.AND P1, PT, R4, RZ, PT ;  /* 0x000000ff0400720c */ /* 0x000fce0003f25270 */
[----:B------:R-:W-:Y:S06]  /*0d00*/  @!P0 BRA `(.L_x_3) ;  /* 0x0000000000848947 */ /* 0x000fec0003800000 */
[----:B------:R-:W0:Y:S01]  /*0d10*/  LDC.64 R6, c[0x0][0x388] ;  /* 0x0000e200ff067b82 */ /* 0x000e220000000a00 */
[----:B--2---:R-:W-:-:S07]  /*0d20*/  IMAD R13, R2, R0, R3 ;  /* 0x00000000020d7224 */ /* 0x004fce00078e0203 */
[----:B------:R-:W1:Y:S08]  /*0d30*/  LDC.64 R8, c[0x0][0x390] ;  /* 0x0000e400ff087b82 */ /* 0x000e700000000a00 */
[----:B------:R-:W2:Y:S01]  /*0d40*/  LDC.64 R10, c[0x0][0x380] ;  /* 0x0000e000ff0a7b82 */ /* 0x000ea20000000a00 */
[----:B0-----:R-:W-:-:S05]  /*0d50*/  IMAD.WIDE R6, R13, 0x4, R6 ;  /* 0x000000040d067825 */ /* 0x001fca00078e0206 */
[----:B------:R-:W3:Y:S01]  /*0d60*/  LDG.E R5, desc[UR4][R6.64] ;  /* 0x0000000406057981 */ /* 0x000ee2000c1e1900 */
[----:B-1----:R-:W-:-:S05]  /*0d70*/  IMAD.WIDE R8, R13, 0x4, R8 ;  /* 0x000000040d087825 */ /* 0x002fca00078e0208 */
[----:B------:R-:W3:Y:S01]  /*0d80*/  LDG.E R12, desc[UR4][R8.64] ;  /* 0x00000004080c7981 */ /* 0x000ee2000c1e1900 */
[----:B------:R-:W-:-:S04]  /*0d90*/  IMAD.WIDE.U32 R14, R0, 0x4, R8 ;  /* 0x00000004000e7825 */ /* 0x000fc800078e0008 */
[----:B--2---:R-:W-:-:S04]  /*0da0*/  IMAD.WIDE R10, R13, 0x4, R10 ;  /* 0x000000040d0a7825 */ /* 0x004fc800078e020a */
[----:B---3--:R-:W-:Y:S01]  /*0db0*/  FADD R5, R5, R12 ;  /* 0x0000000c05057221 */ /* 0x008fe20000000000 */
        /* <DEDUP_REMOVED lines=18> */
[----:B------:R-:W-:Y:S01]  /*0ee0*/  IMAD.WIDE.U32 R14, R0, 0x4, R18 ;  /* 0x00000004000e7825 */ /* 0x000fe200078e0012 */
[----:B------:R-:W-:-:S03]  /*0ef0*/  IADD3 R2, PT, PT, R2, 0x4, RZ ;  /* 0x0000000402027810 */ /* 0x000fc60007ffe0ff */
[----:B--2---:R-:W-:-:S05]  /*0f00*/  FADD R5, R10, R13 ;  /* 0x0000000d0a057221 */ /* 0x004fca0000000000 */
[----:B------:R1:W-:Y:S02]  /*0f10*/  STG.E desc[UR4][R14.64], R5 ;  /* 0x000000050e007986 */ /* 0x0003e4000c101904 */
.L_x_3:
[----:B------:R-:W-:Y:S05]  /*0f20*/  @!P1 EXIT ;  /* 0x000000000000994d */ /* 0x000fea0003800000 */
[----:B------:R-:W0:Y:S01]  /*0f30*/  LDC.64 R6, c[0x0][0x390] ;  /* 0x0000e400ff067b82 */ /* 0x000e220000000a00 */
[----:B-12---:R-:W-:Y:S01]  /*0f40*/  IMAD R15, R2, R0, R3 ;  /* 0x00000000020f7224 */ /* 0x006fe200078e0203 */
[----:B------:R-:W-:-:S06]  /*0f50*/  IADD3 R14, PT, PT, -R4, RZ, RZ ;  /* 0x000000ff040e7210 */ /* 0x000fcc0007ffe1ff */
[----:B------:R-:W1:Y:S08]  /*0f60*/  LDC.64 R8, c[0x0][0x380] ;  /* 0x0000e000ff087b82 */ /* 0x000e700000000a00 */
[----:B------:R-:W2:Y:S02]  /*0f70*/  LDC.64 R10, c[0x0][0x388] ;  /* 0x0000e200ff0a7b82 */ /* 0x000ea40000000a00 */
.L_x_4:
[----:B0-----:R-:W-:-:S04]  /*0f80*/  IMAD.WIDE R4, R15, 0x4, R6 ;  /* 0x000000040f047825 */ /* 0x001fc800078e0206 */
[C---:B--2---:R-:W-:Y:S02]  /*0f90*/  IMAD.WIDE R12, R15.reuse, 0x4, R10 ;  /* 0x000000040f0c7825 */ /* 0x044fe400078e020a */
[----:B------:R-:W2:Y:S04]  /*0fa0*/  LDG.E R5, desc[UR4][R4.64] ;  /* 0x0000000404057981 */ /* 0x000ea8000c1e1900 */
[----:B------:R-:W2:Y:S01]  /*0fb0*/  LDG.E R12, desc[UR4][R12.64] ;  /* 0x000000040c0c7981 */ /* 0x000ea2000c1e1900 */
[----:B------:R-:W-:Y:S01]  /*0fc0*/  IADD3 R14, PT, PT, R14, 0x1, RZ ;  /* 0x000000010e0e7810 */ /* 0x000fe20007ffe0ff */
[C---:B-1-3--:R-:W-:Y:S01]  /*0fd0*/  IMAD.WIDE R2, R15.reuse, 0x4, R8 ;  /* 0x000000040f027825 */ /* 0x04afe200078e0208 */
[----:B------:R-:W-:Y:S02]  /*0fe0*/  IADD3 R15, PT, PT, R15, R0, RZ ;  /* 0x000000000f0f7210 */ /* 0x000fe40007ffe0ff */
[----:B------:R-:W-:Y:S01]  /*0ff0*/  ISETP.NE.AND P0, PT, R14, RZ, PT ;  /* 0x000000ff0e00720c */ /* 0x000fe20003f05270 */
[----:B--2---:R-:W-:-:S05]  /*1000*/  FADD R17, R12, R5 ;  /* 0x000000050c117221 */ /* 0x004fca0000000000 */
[----:B------:R3:W-:Y:S07]  /*1010*/  STG.E desc[UR4][R2.64], R17 ;  /* 0x0000001102007986 */ /* 0x0007ee000c101904 */
[----:B------:R-:W-:Y:S05]  /*1020*/  @P0 BRA `(.L_x_4) ;  /* 0xfffffffc00d40947 */ /* 0x000fea000383ffff */
[----:B------:R-:W-:Y:S05]  /*1030*/  EXIT ;  /* 0x000000000000794d */ /* 0x000fea0003800000 */
.L_x_5:
[----:B------:R-:W-:-:S00]  /*1040*/  BRA `(.L_x_5) ;  /* 0xfffffffc00fc7947 */ /* 0x000fc0000383ffff */
[----:B------:R-:W-:-:S00]  /*1050*/  NOP ;  /* 0x0000000000007918 */ /* 0x000fc00000000000 */
        /* <DEDUP_REMOVED lines=10> */
.L_x_13:


//--------------------- .text._Z14addMatricesRowPfPKfS1_i --------------------------
	.section	.text._Z14addMatricesRowPfPKfS1_i,"ax",@progbits
	.align	128
        .global         _Z14addMatricesRowPfPKfS1_i
        .type           _Z14addMatricesRowPfPKfS1_i,@function
        .size           _Z14addMatricesRowPfPKfS1_i,(.L_x_14 - _Z14addMatricesRowPfPKfS1_i)
        .other          _Z14addMatricesRowPfPKfS1_i,@"STO_CUDA_ENTRY STV_DEFAULT"
_Z14addMatricesRowPfPKfS1_i:
.text._Z14addMatricesRowPfPKfS1_i:
[----:B------:R-:W-:Y:S01]  /*0000*/  LDC R1, c[0x0][0x37c] ;  /* 0x0000df00ff017b82 */ /* 0x000fe20000000800 */
[----:B------:R-:W0:Y:S07]  /*0010*/  S2R R3, SR_TID.Y ;  /* 0x0000000000037919 */ /* 0x000e2e0000002200 */
[----:B------:R-:W0:Y:S01]  /*0020*/  S2UR UR4, SR_CTAID.Y ;  /* 0x00000000000479c3 */ /* 0x000e220000002600 */
[----:B------:R-:W1:Y:S07]  /*0030*/  LDCU UR5, c[0x0][0x398] ;  /* 0x00007300ff0577ac */ /* 0x000e6e0008000800 */
[----:B------:R-:W0:Y:S02]  /*0040*/  LDC R0, c[0x0][0x364] ;  /* 0x0000d900ff007b82 */ /* 0x000e240000000800 */
[----:B0-----:R-:W-:-:S05]  /*0050*/  IMAD R0, R0, UR4, R3 ;  /* 0x0000000400007c24 */ /* 0x001fca000f8e0203 */
[----:B-1----:R-:W-:-:S13]  /*0060*/  ISETP.GE.AND P0, PT, R0, UR5, PT ;  /* 0x0000000500007c0c */ /* 0x002fda000bf06270 */
[----:B------:R-:W-:Y:S05]  /*0070*/  @P0 EXIT ;  /* 0x000000000000094d */ /* 0x000fea0003800000 */
[----:B------:R-:W-:Y:S02]  /*0080*/  UISETP.GE.U32.AND UP0, UPT, UR5, 0x10, UPT ;  /* 0x000000100500788c */ /* 0x000fe4000bf06070 */
[----:B------:R-:W-:Y:S01]  /*0090*/  IMAD R0, R0, UR5, RZ ;  /* 0x0000000500007c24 */ /* 0x000fe2000f8e02ff */
[----:B------:R-:W-:Y:S01]  /*00a0*/  ULOP3.LUT UR6, UR5, 0xf, URZ, 0xc0, !UPT ;  /* 0x0000000f05067892 */ /* 0x000fe2000f8ec0ff */
[----:B------:R-:W-:Y:S01]  /*00b0*/  UMOV UR4, URZ ;  /* 0x000000ff00047c82 */ /* 0x000fe20008000000 */
[----:B------:R-:W0:Y:S04]  /*00c0*/  LDCU.64 UR8, c[0x0][0x358] ;  /* 0x00006b00ff0877ac */ /* 0x000e280008000a00 */
[----:B------:R-:W-:Y:S06]  /*00d0*/  BRA.U !UP0, `(.L_x_6) ;  /* 0x00000005086c7547 */ /* 0x000fec000b800000 */
[----:B------:R-:W1:Y:S01]  /*00e0*/  LDCU.128 UR12, c[0x0][0x380] ;  /* 0x00007000ff0c77ac */ /* 0x000e620008000c00 */
[----:B------:R-:W-:Y:S02]  /*00f0*/  HFMA2 R2, -RZ, RZ, 0, 1.9073486328125e-06 ;  /* 0x00000020ff027431 */ /* 0x000fe400000001ff */
[----:B------:R-:W-:Y:S01]  /*0100*/  IMAD.MOV.U32 R3, RZ, RZ, 0x0 ;  /* 0x00000000ff037424 */ /* 0x000fe200078e00ff */
[----:B------:R-:W2:Y:S01]  /*0110*/  LDCU.64 UR10, c[0x0][0x390] ;  /* 0x00007200ff0a77ac */ /* 0x000ea20008000a00 */
[----:B------:R-:W-:Y:S01]  /*0120*/  ULOP3.LUT UR4, UR5, 0x7ffffff0, URZ, 0xc0, !UPT ;  /* 0x7ffffff005047892 */ /* 0x000fe2000f8ec0ff */
[----:B------:R-:W-:-:S03]  /*0130*/  IMAD.WIDE.U32 R2, R0, 0x4, R2 ;  /* 0x0000000400027825 */ /* 0x000fc600078e0002 */
[----:B------:R-:W-:Y:S01]  /*0140*/  UIADD3 UR7, UPT, UPT, -UR4, URZ, URZ ;  /* 0x000000ff04077290 */ /* 0x000fe2000fffe1ff */
[C---:B-1----:R-:W-:Y:S02]  /*0150*/  IADD3 R12, P0, PT, R2.reuse, UR12, RZ ;  /* 0x0000000c020c7c10 */ /* 0x042fe4000ff1e0ff */
[C---:B------:R-:W-:Y:S02]  /*0160*/  IADD3 R8, P2, PT, R2.reuse, UR14, RZ ;  /* 0x0000000e02087c10 */ /* 0x040fe4000ff5e0ff */
[----:B--2---:R-:W-:Y:S02]  /*0170*/  IADD3 R9, P1, PT, R2, UR10, RZ ;  /* 0x0000000a02097c10 */ /* 0x004fe4000ff3e0ff */
[C---:B------:R-:W-:Y:S02]  /*0180*/  IADD3.X R11, PT, PT, R3.reuse, UR13, RZ, P0, !PT ;  /* 0x0000000d030b7c10 */ /* 0x040fe400087fe4ff */
[C---:B------:R-:W-:Y:S02]  /*0190*/  IADD3.X R10, PT, PT, R3.reuse, UR11, RZ, P1, !PT ;  /* 0x0000000b030a7c10 */ /* 0x040fe40008ffe4ff */
[----:B------:R-:W-:-:S07]  /*01a0*/  IADD3.X R3, PT, PT, R3, UR15, RZ, P2, !PT ;  /* 0x0000000f03037c10 */ /* 0x000fce00097fe4ff */
.L_x_7:
[----:B------:R-:W-:Y:S01]  /*01b0*/  MOV R4, R9 ;  /* 0x0000000900047202 */ /* 0x000fe20000000f00 */
[----:B------:R-:W-:Y:S01]  /*01c0*/  IMAD.MOV.U32 R5, RZ, RZ, R10 ;  /* 0x000000ffff057224 */ /* 0x000fe200078e000a */
[----:B------:R-:W-:-:S04]  /*01d0*/  MOV R2, R8 ;  /* 0x0000000800027202 */ /* 0x000fc80000000f00 */
[----:B0-2---:R-:W2:Y:S04]  /*01e0*/  LDG.E R7, desc[UR8][R4.64+-0x20] ;  /* 0xffffe00804077981 */ /* 0x005ea8000c1e1900 */
[----:B------:R-:W2:Y:S02]  /*01f0*/  LDG.E R6, desc[UR8][R2.64+-0x20] ;  /* 0xffffe00802067981 */ /* 0x000ea4000c1e1900 */
[----:B--2---:R-:W-:Y:S01]  /*0200*/  FADD R9, R6, R7 ;  /* 0x0000000706097221 */ /* 0x004fe20000000000 */
[----:B------:R-:W-:Y:S01]  /*0210*/  IMAD.MOV.U32 R6, RZ, RZ, R12 ;  /* 0x000000ffff067224 */ /* 0x000fe200078e000c */
[----:B------:R-:W-:-:S05]  /*0220*/  MOV R7, R11 ;  /* 0x0000000b00077202 */ /* 0x000fca0000000f00 */
[----:B------:R0:W-:Y:S04]  /*0230*/  STG.E desc[UR8][R6.64+-0x20], R9 ;  /* 0xffffe00906007986 */ /* 0x0001e8000c101908 */
[----:B------:R-:W2:Y:S04]  /*0240*/  LDG.E R8, desc[UR8][R2.64+-0x1c] ;  /* 0xffffe40802087981 */ /* 0x000ea8000c1e1900 */
[----:B------:R-:W2:Y:S02]  /*0250*/  LDG.E R11, desc[UR8][R4.64+-0x1c] ;  /* 0xffffe408040b7981 */ /* 0x000ea4000c1e1900 */
[----:B--2---:R-:W-:-:S05]  /*0260*/  FADD R11, R8, R11 ;  /* 0x0000000b080b7221 */ /* 0x004fca0000000000 */
[----:B------:R1:W-:Y:S04]  /*0270*/  STG.E desc[UR8][R6.64+-0x1c], R11 ;  /* 0xffffe40b06007986 */ /* 0x0003e8000c101908 */
[----:B------:R-:W2:Y:S04]  /*0280*/  LDG.E R8, desc[UR8][R2.64+-0x18] ;  /* 0xffffe80802087981 */ /* 0x000ea8000c1e1900 */
[----:B------:R-:W2:Y:S02]  /*0290*/  LDG.E R13, desc[UR8][R4.64+-0x18] ;  /* 0xffffe808040d7981 */ /* 0x000ea4000c1e1900 */
[----:B--2---:R-:W-:-:S05]  /*02a0*/  FADD R13, R8, R13 ;  /* 0x0000000d080d7221 */ /* 0x004fca0000000000 */
[----:B------:R2:W-:Y:S04]  /*02b0*/  STG.E desc[UR8][R6.64+-0x18], R13 ;  /* 0xffffe80d06007986 */ /* 0x0005e8000c101908 */
[----:B------:R-:W3:Y:S04]  /*02c0*/  LDG.E R8, desc[UR8][R2.64+-0x14] ;  /* 0xffffec0802087981 */ /* 0x000ee8000c1e1900 */
[----:B------:R-:W3:Y:S02]  /*02d0*/  LDG.E R15, desc[UR8][R4.64+-0x14] ;  /* 0xffffec08040f7981 */ /* 0x000ee4000c1e1900 */
[----:B---3--:R-:W-:-:S05]  /*02e0*/  FADD R15, R8, R15 ;  /* 0x0000000f080f7221 */ /* 0x008fca0000000000 */
[----:B------:R3:W-:Y:S04]  /*02f0*/  STG.E desc[UR8][R6.64+-0x14], R15 ;  /* 0xffffec0f06007986 */ /* 0x0007e8000c101908 */
[----:B------:R-:W4:Y:S04]  /*0300*/  LDG.E R8, desc[UR8][R2.64+-0x10] ;  /* 0xfffff00802087981 */ /* 0x000f28000c1e1900 */
[----:B0-----:R-:W4:Y:S02]  /*0310*/  LDG.E R9, desc[UR8][R4.64+-0x10] ;  /* 0xfffff00804097981 */ /* 0x001f24000c1e1900 */
[----:B----4-:R-:W-:-:S05]  /*0320*/  FADD R9, R8, R9 ;  /* 0x0000000908097221 */ /* 0x010fca0000000000 */
[----:B------:R0:W-:Y:S04]  /*0330*/  STG.E desc[UR8][R6.64+-0x10], R9 ;  /* 0xfffff00906007986 */ /* 0x0001e8000c101908 */
[----:B------:R-:W4:Y:S04]  /*0340*/  LDG.E R8, desc[UR8][R2.64+-0xc] ;  /* 0xfffff40802087981 */ /* 0x000f28000c1e1900 */
[----:B-1----:R-:W4:Y:S02]  /*0350*/  LDG.E R11, desc[UR8][R4.64+-0xc] ;  /* 0xfffff408040b7981 */ /* 0x002f24000c1e1900 */
[----:B----4-:R-:W-:-:S05]  /*0360*/  FADD R11, R8, R11 ;  /* 0x0000000b080b7221 */ /* 0x010fca0000000000 */
[----:B------:R1:W-:Y:S04]  /*0370*/  STG.E desc[UR8][R6.64+-0xc], R11 ;  /* 0xfffff40b06007986 */ /* 0x0003e8000c101908 */
[----:B------:R-:W4:Y:S04]  /*0380*/  LDG.E R8, desc[UR8][R2.64+-0x8] ;  /* 0xfffff80802087981 */ /* 0x000f28000c1e1900 */
[----:B--2---:R-:W4:Y:S02]  /*0390*/  LDG.E R13, desc[UR8][R4.64+-0x8] ;  /* 0xfffff808040d7981 */ /* 0x004f24000c1e1900 */
[----:B----4-:R-:W-:-:S05]  /*03a0*/  FADD R13, R8, R13 ;  /* 0x0000000d080d7221 */ /* 0x010fca0000000000 */
[----:B------:R2:W-:Y:S04]  /*03b0*/  STG.E desc[UR8][R6.64+-0x8], R13 ;  /* 0xfffff80d06007986 */ /* 0x0005e8000c101908 */
[----:B------:R-:W4:Y:S04]  /*03c0*/  LDG.E R8, desc[UR8][R2.64+-0x4] ;  /* 0xfffffc0802087981 */ /* 0x000f28000c1e1900 */
[----:B---3--:R-:W4:Y:S02]  /*03d0*/  LDG.E R15, desc[UR8][R4.64+-0x4] ;  /* 0xfffffc08040f7981 */ /* 0x008f24000c1e1900 */
[----:B----4-:R-:W-:-:S05]  /*03e0*/  FADD R15, R8, R15 ;  /* 0x0000000f080f7221 */ /* 0x010fca0000000000 */
        /* <DEDUP_REMOVED lines=30> */
[----:B---3--:R-:W4:Y:S01]  /*05d0*/  LDG.E R15, desc[UR8][R4.64+0x1c] ;  /* 0x00001c08040f7981 */ /* 0x008f22000c1e1900 */
[----:B------:R-:W-:-:S04]  /*05e0*/  UIADD3 UR7, UPT, UPT, UR7, 0x10, URZ ;  /* 0x0000001007077890 */ /* 0x000fc8000fffe0ff */
[----:B------:R-:W-:Y:S01]  /*05f0*/  UISETP.NE.AND UP0, UPT, UR7, URZ, UPT ;  /* 0x000000ff0700728c */ /* 0x000fe2000bf05270 */
[----:B0-----:R-:W-:Y:S02]  /*0600*/  IADD3 R9, P1, PT, R4, 0x40, RZ ;  /* 0x0000004004097810 */ /* 0x001fe40007f3e0ff */
[----:B------:R-:W-:-:S03]  /*0610*/  IADD3 R12, P0, PT, R6, 0x40, RZ ;  /* 0x00000040060c7810 */ /* 0x000fc60007f1e0ff */
[----:B------:R-:W-:Y:S01]  /*0620*/  IMAD.X R10, RZ, RZ, R5, P1 ;  /* 0x000000ffff0a7224 */ /* 0x000fe200008e0605 */
[----:B-1----:R-:W-:Y:S01]  /*0630*/  IADD3.X R11, PT, PT, RZ, R7, RZ, P0, !PT ;  /* 0x00000007ff0b7210 */ /* 0x002fe200007fe4ff */
[----:B----4-:R-:W-:-:S05]  /*0640*/  FADD R15, R8, R15 ;  /* 0x0000000f080f7221 */ /* 0x010fca0000000000 */
[----:B------:R2:W-:Y:S01]  /*0650*/  STG.E desc[UR8][R6.64+0x1c], R15 ;  /* 0x00001c0f06007986 */ /* 0x0005e2000c101908 */
[----:B------:R-:W-:-:S04]  /*0660*/  IADD3 R8, P2, PT, R2, 0x40, RZ ;  /* 0x0000004002087810 */ /* 0x000fc80007f5e0ff */
[----:B------:R-:W-:Y:S01]  /*0670*/  IADD3.X R3, PT, PT, RZ, R3, RZ, P2, !PT ;  /* 0x00000003ff037210 */ /* 0x000fe200017fe4ff */
[----:B------:R-:W-:Y:S08]  /*0680*/  BRA.U UP0, `(.L_x_7) ;  /* 0xfffffff900c87547 */ /* 0x000ff0000b83ffff */
.L_x_6:
[----:B------:R-:W-:-:S13]  /*0690*/  ISETP.NE.AND P0, PT, RZ, UR6, PT ;  /* 0x00000006ff007c0c */ /* 0x000fda000bf05270 */
[----:B0-----:R-:W-:Y:S05]  /*06a0*/  @!P0 EXIT ;  /* 0x000000000000894d */ /* 0x001fea0003800000 */
[----:B------:R-:W-:Y:S02]  /*06b0*/  UISETP.GE.U32.AND UP0, UPT, UR6, 0x8, UPT ;  /* 0x000000080600788c */ /* 0x000fe4000bf06070 */
[----:B------:R-:W-:-:S07]  /*06c0*/  ULOP3.LUT UR6, UR5, 0x7, URZ, 0xc0, !UPT ;  /* 0x0000000705067892 */ /* 0x000fce000f8ec0ff */
[----:B------:R-:W-:Y:S05]  /*06d0*/  BRA.U !UP0, `(.L_x_8) ;  /* 0x0000000108d07547 */ /* 0x000fea000b800000 */
[----:B--2---:R-:W0:Y:S01]  /*06e0*/  LDC.64 R6, c[0x0][0x388] ;  /* 0x0000e200ff067b82 */ /* 0x004e220000000a00 */
[----:B------:R-:W-:Y:S01]  /*06f0*/  IADD3 R3, PT, PT, R0, UR4, RZ ;  /* 0x0000000400037c10 */ /* 0x000fe2000fffe0ff */
[----:B------:R-:W1:Y:S01]  /*0700*/  LDCU.128 UR12, c[0x0][0x380] ;  /* 0x00007000ff0c77ac */ /* 0x000e620008000c00 */
[----:B------:R-:W2:Y:S05]  /*0710*/  LDCU.64 UR10, c[0x0][0x390] ;  /* 0x00007200ff0a77ac */ /* 0x000eaa0008000a00 */
[----:B------:R-:W3:Y:S08]  /*0720*/  LDC.64 R8, c[0x0][0x390] ;  /* 0x0000e400ff087b82 */ /* 0x000ef00000000a00 */
[----:B------:R-:W4:Y:S01]  /*0730*/  LDC.64 R10, c[0x0][0x380] ;  /* 0x0000e000ff0a7b82 */ /* 0x000f220000000a00 */
[----:B0-----:R-:W-:-:S06]  /*0740*/  IMAD.WIDE.U32 R6, R3, 0x4, R6 ;  /* 0x0000000403067825 */ /* 0x001fcc00078e0006 */
[----:B------:R-:W5:Y:S01]  /*0750*/  LDG.E R6, desc[UR8][R6.64] ;  /* 0x0000000806067981 */ /* 0x000f62000c1e1900 */
[----:B---3--:R-:W-:-:S06]  /*0760*/  IMAD.WIDE.U32 R8, R3, 0x4, R8 ;  /* 0x0000000403087825 */ /* 0x008fcc00078e0008 */
[----:B------:R-:W5:Y:S01]  /*0770*/  LDG.E R9, desc[UR8][R8.64] ;  /* 0x0000000808097981 */ /* 0x000f62000c1e1900 */
[----:B------:R-:W-:-:S04]  /*0780*/  IADD3 R14, P0, PT, R0, UR4, RZ ;  /* 0x00000004000e7c10 */ /* 0x000fc8000ff1e0ff */
[----:B------:R-:W-:Y:S01]  /*0790*/  SHF.L.U32 R12, R14, 0x2, RZ ;  /* 0x000000020e0c7819 */ /* 0x000fe200000006ff */
[----:B------:R-:W-:-:S03]  /*07a0*/  IMAD.X R5, RZ, RZ, RZ, P0 ;  /* 0x000000ffff057224 */ /* 0x000fc600000e06ff */
[----:B-1----:R-:W-:Y:S02]  /*07b0*/  IADD3 R4, P0, PT, R12, UR14, RZ ;  /* 0x0000000e0c047c10 */ /* 0x002fe4000ff1e0ff */
[----:B------:R-:W-:Y:S02]  /*07c0*/  SHF.L.U64.HI R14, R14, 0x2, R5 ;  /* 0x000000020e0e7819 */ /* 0x000fe40000010205 */
[----:B--2---:R-:W-:Y:S02]  /*07d0*/  IADD3 R2, P1, PT, R12, UR10, RZ ;  /* 0x0000000a0c027c10 */ /* 0x004fe4000ff3e0ff */
[----:B------:R-:W-:Y:S01]  /*07e0*/  IADD3.X R5, PT, PT, R14, UR15, RZ, P0, !PT ;  /* 0x0000000f0e057c10 */ /* 0x000fe200087fe4ff */
[----:B-----5:R-:W-:Y:S01]  /*07f0*/  FADD R13, R6, R9 ;  /* 0x00000009060d7221 */ /* 0x020fe20000000000 */
[----:B----4-:R-:W-:Y:S01]  /*0800*/  IMAD.WIDE.U32 R8, R3, 0x4, R10 ;  /* 0x0000000403087825 */ /* 0x010fe200078e000a */
[----:B------:R-:W-:-:S04]  /*0810*/  IADD3.X R3, PT, PT, R14, UR11, RZ, P1, !PT ;  /* 0x0000000b0e037c10 */ /* 0x000fc80008ffe4ff */
[----:B------:R0:W-:Y:S04]  /*0820*/  STG.E desc[UR8][R8.64], R13 ;  /* 0x0000000d08007986 */ /* 0x0001e8000c101908 */
[----:B------:R-:W2:Y:S04]  /*0830*/  LDG.E R10, desc[UR8][R4.64+0x4] ;  /* 0x00000408040a7981 */ /* 0x000ea8000c1e1900 */
[----:B------:R-:W2:Y:S01]  /*0840*/  LDG.E R11, desc[UR8][R2.64+0x4] ;  /* 0x00000408020b7981 */ /* 0x000ea2000c1e1900 */
[----:B------:R-:W-:-:S04]  /*0850*/  IADD3 R6, P0, PT, R12, UR12, RZ ;  /* 0x0000000c0c067c10 */ /* 0x000fc8000ff1e0ff */
[----:B------:R-:W-:Y:S01]  /*0860*/  IADD3.X R7, PT, PT, R14, UR13, RZ, P0, !PT ;  /* 0x0000000d0e077c10 */ /* 0x000fe200087fe4ff */
[----:B--2---:R-:W-:-:S05]  /*0870*/  FADD R11, R10, R11 ;  /* 0x0000000b0a0b7221 */ /* 0x004fca0000000000 */
[----:B------:R1:W-:Y:S04]  /*0880*/  STG.E desc[UR8][R6.64+0x4], R11 ;  /* 0x0000040b06007986 */ /* 0x0003e8000c101908 */
[----:B------:R-:W2:Y:S04]  /*0890*/  LDG.E R10, desc[UR8][R4.64+0x8] ;  /* 0x00000808040a7981 */ /* 0x000ea8000c1e1900 */
[----:B------:R-:W2:Y:S02]  /*08a0*/  LDG.E R15, desc[UR8][R2.64+0x8] ;  /* 0x00000808020f7981 */ /* 0x000ea4000c1e1900 */
[----:B--2---:R-:W-:-:S05]  /*08b0*/  FADD R15, R10, R15 ;  /* 0x0000000f0a0f7221 */ /* 0x004fca0000000000 */
[----:B------:R2:W-:Y:S04]  /*08c0*/  STG.E desc[UR8][R6.64+0x8], R15 ;  /* 0x0000080f06007986 */ /* 0x0005e8000c101908 */
[----:B0-----:R-:W3:Y:S04]  /*08d0*/  LDG.E R8, desc[UR8][R4.64+0xc] ;  /* 0x00000c0804087981 */ /* 0x001ee8000c1e1900 */
[----:B------:R-:W3:Y:S02]  /*08e0*/  LDG.E R9, desc[UR8][R2.64+0xc] ;  /* 0x00000c0802097981 */ /* 0x000ee4000c1e1900 */
[----:B---3--:R-:W-:-:S05]  /*08f0*/  FADD R9, R8, R9 ;  /* 0x0000000908097221 */ /* 0x008fca0000000000 */
[----:B------:R0:W-:Y:S04]  /*0900*/  STG.E desc[UR8][R6.64+0xc], R9 ;  /* 0x00000c0906007986 */ /* 0x0001e8000c101908 */
[----:B------:R-:W3:Y:S04]  /*0910*/  LDG.E R8, desc[UR8][R4.64+0x10] ;  /* 0x0000100804087981 */ /* 0x000ee8000c1e1900 */
[----:B------:R-:W3:Y:S02]  /*0920*/  LDG.E R13, desc[UR8][R2.64+0x10] ;  /* 0x00001008020d7981 */ /* 0x000ee4000c1e1900 */
[----:B---3--:R-:W-:-:S05]  /*0930*/  FADD R13, R8, R13 ;  /* 0x0000000d080d7221 */ /* 0x008fca0000000000 */
        /* <DEDUP_REMOVED lines=9> */
[----:B------:R-:W2:Y:S04]  /*09d0*/  LDG.E R8, desc[UR8][R4.64+0x1c] ;  /* 0x00001c0804087981 */ /* 0x000ea8000c1e1900 */
[----:B0-----:R-:W2:Y:S01]  /*09e0*/  LDG.E R9, desc[UR8][R2.64+0x1c] ;  /* 0x00001c0802097981 */ /* 0x001ea2000c1e1900 */
[----:B------:R-:W-:Y:S01]  /*09f0*/  UIADD3 UR4, UPT, UPT, UR4, 0x8, URZ ;  /* 0x0000000804047890 */ /* 0x000fe2000fffe0ff */
[----:B--2---:R-:W-:-:S05]  /*0a00*/  FADD R9, R8, R9 ;  /* 0x0000000908097221 */ /* 0x004fca0000000000 */
[----:B------:R3:W-:Y:S06]  /*0a10*/  STG.E desc[UR8][R6.64+0x1c], R9 ;  /* 0x00001c0906007986 */ /* 0x0007ec000c101908 */
.L_x_8:
[----:B------:R-:W-:-:S13]  /*0a20*/  ISETP.NE.AND P0, PT, RZ, UR6, PT ;  /* 0x00000006ff007c0c */ /* 0x000fda000bf05270 */
[----:B------:R-:W-:Y:S05]  /*0a30*/  @!P0 EXIT ;  /* 0x000000000000894d */ /* 0x000fea0003800000 */
[----:B------:R-:W-:Y:S02]  /*0a40*/  UISETP.GE.U32.AND UP0, UPT, UR6, 0x4, UPT ;  /* 0x000000040600788c */ /* 0x000fe4000bf06070 */
[----:B------:R-:W-:-:S07]  /*0a50*/  ULOP3.LUT UR5, UR5, 0x3, URZ, 0xc0, !UPT ;  /* 0x0000000305057892 */ /* 0x000fce000f8ec0ff */
[----:B------:R-:W-:Y:S05]  /*0a60*/  BRA.U !UP0, `(.L_x_9) ;  /* 0x0000000108907547 */ /* 0x000fea000b800000 */
[----:B------:R-:W0:Y:S01]  /*0a70*/  LDC.64 R2, c[0x0][0x388] ;  /* 0x0000e200ff027b82 */ /* 0x000e220000000a00 */
[----:B--23--:R-:W-:Y:S01]  /*0a80*/  IADD3 R15, PT, PT, R0, UR4, RZ ;  /* 0x00000004000f7c10 */ /* 0x00cfe2000fffe0ff */
        /* <DEDUP_REMOVED lines=8> */
[----:B------:R-:W-:-:S05]  /*0b10*/  IADD3 R2, P0, PT, R0, UR4, RZ ;  /* 0x0000000400027c10 */ /* 0x000fca000ff1e0ff */
[----:B------:R-:W-:Y:S01]  /*0b20*/  IMAD.X R3, RZ, RZ, RZ, P0 ;  /* 0x000000ffff037224 */ /* 0x000fe200000e06ff */
[----:B------:R-:W-:-:S04]  /*0b30*/  SHF.L.U32 R14, R2, 0x2, RZ ;  /* 0x00000002020e7819 */ /* 0x000fc800000006ff */
[----:B------:R-:W-:Y:S02]  /*0b40*/  SHF.L.U64.HI R12, R2, 0x2, R3 ;  /* 0x00000002020c7819 */ /* 0x000fe40000010203 */
[C---:B-1----:R-:W-:Y:S02]  /*0b50*/  IADD3 R4, P0, PT, R14.reuse, UR14, RZ ;  /* 0x0000000e0e047c10 */ /* 0x042fe4000ff1e0ff */
[----:B--2---:R-:W-:Y:S01]  /*0b60*/  IADD3 R2, P1, PT, R14, UR6, RZ ;  /* 0x000000060e027c10 */ /* 0x004fe2000ff3e0ff */
[----:B----4-:R-:W-:Y:S01]  /*0b70*/  IMAD.WIDE.U32 R10, R15, 0x4, R10 ;  /* 0x000000040f0a7825 */ /* 0x010fe200078e000a */
[C---:B------:R-:W-:Y:S02]  /*0b80*/  IADD3.X R5, PT, PT, R12.reuse, UR15, RZ, P0, !PT ;  /* 0x0000000f0c057c10 */ /* 0x040fe400087fe4ff */
[----:B------:R-:W-:Y:S01]  /*0b90*/  IADD3.X R3, PT, PT, R12, UR7, RZ, P1, !PT ;  /* 0x000000070c037c10 */ /* 0x000fe20008ffe4ff */
[----:B-----5:R-:W-:-:S05]  /*0ba0*/  FADD R13, R6, R9 ;  /* 0x00000009060d7221 */ /* 0x020fca0000000000 */
        /* <DEDUP_REMOVED lines=11> */
[----:B------:R-:W2:Y:S04]  /*0c60*/  LDG.E R8, desc[UR8][R4.64+0xc] ;  /* 0x00000c0804087981 */ /* 0x000ea8000c1e1900 */
[----:B0-----:R-:W2:Y:S01]  /*0c70*/  LDG.E R11, desc[UR8][R2.64+0xc] ;  /* 0x00000c08020b7981 */ /* 0x001ea2000c1e1900 */
[----:B------:R-:W-:Y:S01]  /*0c80*/  UIADD3 UR4, UPT, UPT, UR4, 0x4, URZ ;  /* 0x0000000404047890 */ /* 0x000fe2000fffe0ff */
[----:B--2---:R-:W-:-:S05]  /*0c90*/  FADD R11, R8, R11 ;  /* 0x0000000b080b7221 */ /* 0x004fca0000000000 */
[----:B------:R1:W-:Y:S06]  /*0ca0*/  STG.E desc[UR8][R6.64+0xc], R11 ;  /* 0x00000c0b06007986 */ /* 0x0003ec000c101908 */
.L_x_9:
[----:B------:R-:W-:-:S13]  /*0cb0*/  ISETP.NE.AND P0, PT, RZ, UR5, PT ;  /* 0x00000005ff007c0c */ /* 0x000fda000bf05270 */
[----:B------:R-:W-:Y:S05]  /*0cc0*/  @!P0 EXIT ;  /* 0x000000000000894d */ /* 0x000fea0003800000 */
[----:B------:R-:W0:Y:S01]  /*0cd0*/  LDC.64 R2, c[0x0][0x380] ;  /* 0x0000e000ff027b82 */ /* 0x000e220000000a00 */
[----:B-1-3--:R-:W-:Y:S01]  /*0ce0*/  IADD3 R9, PT, PT, R0, UR4, RZ ;  /* 0x0000000400097c10 */ /* 0x00afe2000fffe0ff */
[----:B------:R-:W-:-:S06]  /*0cf0*/  UIADD3 UR5, UPT, UPT, -UR5, URZ, URZ ;  /* 0x000000ff05057290 */ /* 0x000fcc000fffe1ff */
[----:B------:R-:W1:Y:S08]  /*0d00*/  LDC.64 R4, c[0x0][0x390] ;  /* 0x0000e400ff047b82 */ /* 0x000e700000000a00 */
[----:B--2---:R-:W2:Y:S01]  /*0d10*/  LDC.64 R6, c[0x0][0x388] ;  /* 0x0000e200ff067b82 */ /* 0x004ea20000000a00 */
[----:B0-----:R-:W-:-:S04]  /*0d20*/  IMAD.WIDE.U32 R2, R9, 0x4, R2 ;  /* 0x0000000409027825 */ /* 0x001fc800078e0002 */
[----:B------:R-:W-:Y:S01]  /*0d30*/  IMAD.MOV.U32 R8, RZ, RZ, R2 ;  /* 0x000000ffff087224 */ /* 0x000fe200078e0002 */
[----:B------:R-:W-:Y:S01]  /*0d40*/  MOV R13, R3 ;  /* 0x00000003000d7202 */ /* 0x000fe20000000f00 */
[----:B-1----:R-:W-:-:S05]  /*0d50*/  IMAD.WIDE.U32 R4, R9, 0x4, R4 ;  /* 0x0000000409047825 */ /* 0x002fca00078e0004 */
[----:B------:R-:W-:Y:S01]  /*0d60*/  MOV R11, R5 ;  /* 0x00000005000b7202 */ /* 0x000fe20000000f00 */
[----:B--2---:R-:W-:-:S04]  /*0d70*/  IMAD.WIDE.U32 R6, R9, 0x4, R6 ;  /* 0x0000000409067825 */ /* 0x004fc800078e0006 */
[----:B------:R-:W-:-:S07]  /*0d80*/  IMAD.MOV.U32 R9, RZ, RZ, R7 ;  /* 0x000000ffff097224 */ /* 0x000fce00078e0007 */
.L_x_10:
[----:B------:R-:W-:Y:S01]  /*0d90*/  IMAD.MOV.U32 R5, RZ, RZ, R11 ;  /* 0x000000ffff057224 */ /* 0x000fe200078e000b */
[----:B0-----:R-:W-:Y:S02]  /*0da0*/  MOV R2, R6 ;  /* 0x0000000600027202 */ /* 0x001fe40000000f00 */
[----:B------:R-:W-:-:S03]  /*0db0*/  MOV R3, R9 ;  /* 0x0000000900037202 */ /* 0x000fc60000000f00 */
[----:B------:R-:W2:Y:S04]  /*0dc0*/  LDG.E R5, desc[UR8][R4.64] ;  /* 0x0000000804057981 */ /* 0x000ea8000c1e1900 */
[----:B------:R0:W2:Y:S02]  /*0dd0*/  LDG.E R0, desc[UR8][R2.64] ;  /* 0x0000000802007981 */ /* 0x0000a4000c1e1900 */
[----:B0-----:R-:W-:Y:S02]  /*0de0*/  MOV R2, R8 ;  /* 0x0000000800027202 */ /* 0x001fe40000000f00 */
[----:B------:R-:W-:Y:S01]  /*0df0*/  MOV R3, R13 ;  /* 0x0000000d00037202 */ /* 0x000fe20000000f00 */
[----:B------:R-:W-:-:S04]  /*0e00*/  UIADD3 UR5, UPT, UPT, UR5, 0x1, URZ ;  /* 0x0000000105057890 */ /* 0x000fc8000fffe0ff */
[----:B------:R-:W-:Y:S01]  /*0e10*/  UISETP.NE.AND UP0, UPT, UR5, URZ, UPT ;  /* 0x000000ff0500728c */ /* 0x000fe2000bf05270 */
[----:B------:R-:W-:Y:S02]  /*0e20*/  IADD3 R8, P0, PT, R8, 0x4, RZ ;  /* 0x0000000408087810 */ /* 0x000fe40007f1e0ff */
[----:B------:R-:W-:Y:S02]  /*0e30*/  IADD3 R4, P1, PT, R4, 0x4, RZ ;  /* 0x0000000404047810 */ /* 0x000fe40007f3e0ff */
[----:B------:R-:W-:Y:S01]  /*0e40*/  IADD3 R6, P2, PT, R6, 0x4, RZ ;  /* 0x0000000406067810 */ /* 0x000fe20007f5e0ff */
[----:B------:R-:W-:Y:S01]  /*0e50*/  IMAD.X R13, RZ, RZ, R13, P0 ;  /* 0x000000ffff0d7224 */ /* 0x000fe200000e060d */
[----:B------:R-:W-:Y:S02]  /*0e60*/  IADD3.X R11, PT, PT, RZ, R11, RZ, P1, !PT ;  /* 0x0000000bff0b7210 */ /* 0x000fe40000ffe4ff */
[----:B------:R-:W-:Y:S01]  /*0e70*/  IADD3.X R9, PT, PT, RZ, R9, RZ, P2, !PT ;  /* 0x00000009ff097210 */ /* 0x000fe200017fe4ff */
[----:B--2---:R-:W-:-:S05]  /*0e80*/  FADD R7, R0, R5 ;  /* 0x0000000500077221 */ /* 0x004fca0000000000 */
[----:B------:R0:W-:Y:S01]  /*0e90*/  STG.E desc[UR8][R2.64], R7 ;  /* 0x0000000702007986 */ /* 0x0001e2000c101908 */
[----:B------:R-:W-:Y:S05]  /*0ea0*/  BRA.U UP0, `(.L_x_10) ;  /* 0xfffffffd00b87547 */ /* 0x000fea000b83ffff */
[----:B------:R-:W-:Y:S05]  /*0eb0*/  EXIT ;  /* 0x000000000000794d */ /* 0x000fea0003800000 */
.L_x_11:
        /* <DEDUP_REMOVED lines=12> */
.L_x_14:


//--------------------- .text._Z14addMatricesEltPfPKfS1_i --------------------------
	.section	.text._Z14addMatricesEltPfPKfS1_i,"ax",@progbits
	.align	128
        .global         _Z14addMatricesEltPfPKfS1_i
        .type           _Z14addMatricesEltPfPKfS1_i,@function
        .size           _Z14addMatricesEltPfPKfS1_i,(.L_x_15 - _Z14addMatricesEltPfPKfS1_i)
        .other          _Z14addMatricesEltPfPKfS1_i,@"STO_CUDA_ENTRY STV_DEFAULT"
_Z14addMatricesEltPfPKfS1_i:
.text._Z14addMatricesEltPfPKfS1_i:
[----:B------:R-:W-:Y:S01]  /*0000*/  LDC R1, c[0x0][0x37c] ;  /* 0x0000df00ff017b82 */ /* 0x000fe20000000800 */
[----:B------:R-:W0:Y:S07]  /*0010*/  S2R R3, SR_TID.X ;  /* 0x0000000000037919 */ /* 0x000e2e0000002100 */
[----:B------:R-:W0:Y:S01]  /*0020*/  LDC R0, c[0x0][0x360] ;  /* 0x0000d800ff007b82 */ /* 0x000e220000000800 */
[----:B------:R-:W1:Y:S01]  /*0030*/  LDCU UR6, c[0x0][0x398] ;  /* 0x00007300ff0677ac */ /* 0x000e620008000800 */
[----:B------:R-:W2:Y:S06]  /*0040*/  S2R R2, SR_TID.Y ;  /* 0x0000000000027919 */ /* 0x000eac0000002200 */
[----:B------:R-:W0:Y:S08]  /*0050*/  S2UR UR4, SR_CTAID.X ;  /* 0x00000000000479c3 */ /* 0x000e300000002500 */
[----:B------:R-:W2:Y:S08]  /*0060*/  S2UR UR5, SR_CTAID.Y ;  /* 0x00000000000579c3 */ /* 0x000eb00000002600 */
[----:B------:R-:W2:Y:S01]  /*0070*/  LDC R7, c[0x0][0x364] ;  /* 0x0000d900ff077b82 */ /* 0x000ea20000000800 */
[----:B0-----:R-:W-:-:S02]  /*0080*/  IMAD R0, R0, UR4, R3 ;  /* 0x0000000400007c24 */ /* 0x001fc4000f8e0203 */
[----:B--2---:R-:W-:-:S05]  /*0090*/  IMAD R7, R7, UR5, R2 ;  /* 0x0000000507077c24 */ /* 0x004fca000f8e0202 */
[----:B------:R-:W-:-:S04]  /*00a0*/  VIMNMX R2, PT, PT, R0, R7, !PT ;  /* 0x0000000700027248 */ /* 0x000fc80007fe0100 */
[----:B-1----:R-:W-:-:S13]  /*00b0*/  ISETP.GE.AND P0, PT, R2, UR6, PT ;  /* 0x0000000602007c0c */ /* 0x002fda000bf06270 */
[----:B------:R-:W-:Y:S05]  /*00c0*/  @P0 EXIT ;  /* 0x000000000000094d */ /* 0x000fea0003800000 */
[----:B------:R-:W0:Y:S01]  /*00d0*/  LDC.64 R2, c[0x0][0x388] ;  /* 0x0000e200ff027b82 */ /* 0x000e220000000a00 */
[----:B------:R-:W1:Y:S01]  /*00e0*/  LDCU.64 UR4, c[0x0][0x358] ;  /* 0x00006b00ff0477ac */ /* 0x000e620008000a00 */
[----:B------:R-:W-:-:S06]  /*00f0*/  IMAD R9, R7, UR6, R0 ;  /* 0x0000000607097c24 */ /* 0x000fcc000f8e0200 */
[----:B------:R-:W2:Y:S08]  /*0100*/  LDC.64 R4, c[0x0][0x390] ;  /* 0x0000e400ff047b82 */ /* 0x000eb00000000a00 */
[----:B------:R-:W3:Y:S01]  /*0110*/  LDC.64 R6, c[0x0][0x380] ;  /* 0x0000e000ff067b82 */ /* 0x000ee20000000a00 */
[----:B0-----:R-:W-:-:S06]  /*0120*/  IMAD.WIDE R2, R9, 0x4, R2 ;  /* 0x0000000409027825 */ /* 0x001fcc00078e0202 */
[----:B-1----:R-:W4:Y:S01]  /*0130*/  LDG.E R2, desc[UR4][R2.64] ;  /* 0x0000000402027981 */ /* 0x002f22000c1e1900 */
[----:B--2---:R-:W-:-:S06]  /*0140*/  IMAD.WIDE R4, R9, 0x4, R4 ;  /* 0x0000000409047825 */ /* 0x004fcc00078e0204 */
[----:B------:R-:W4:Y:S01]  /*0150*/  LDG.E R5, desc[UR4][R4.64] ;  /* 0x0000000404057981 */ /* 0x000f22000c1e1900 */
[----:B---3--:R-:W-:-:S04]  /*0160*/  IMAD.WIDE R6, R9, 0x4, R6 ;  /* 0x0000000409067825 */ /* 0x008fc800078e0206 */
[----:B----4-:R-:W-:-:S05]  /*0170*/  FADD R9, R2, R5 ;  /* 0x0000000502097221 */ /* 0x010fca0000000000 */
[----:B------:R-:W-:Y:S01]  /*0180*/  STG.E desc[UR4][R6.64], R9 ;  /* 0x0000000906007986 */ /* 0x000fe2000c101904 */
[----:B------:R-:W-:Y:S05]  /*0190*/  EXIT ;  /* 0x000000000000794d */ /* 0x000fea0003800000 */
.L_x_12:
        /* <DEDUP_REMOVED lines=14> */
.L_x_15:


//--------------------- .nv.shared.reserved.0     --------------------------
	.section	.nv.shared.reserved.0,"aw",@nobits
	.weak		__nv_reservedSMEM_offset_0_alias
	.size		__nv_reservedSMEM_offset_0_alias, 0, 64
	.other		__nv_reservedSMEM_offset_0_alias,@"STO_CUDA_RESERVED_SHARED STV_DEFAULT"
__nv_reservedSMEM_offset_0_alias:
	.zero		0
	.zero		64


//--------------------- .nv.constant0._Z14addMatricesColPfPKfS1_i --------------------------
	.section	.nv.constant0._Z14addMatricesColPfPKfS1_i,"a",@progbits
	.sectionflags	@""
	.align	4
.nv.constant0._Z14addMatricesColPfPKfS1_i:
	.zero		924


//--------------------- .nv.constant0._Z14addMatricesRowPfPKfS1_i --------------------------
	.section	.nv.constant0._Z14addMatricesRowPfPKfS1_i,"a",@progbits
	.sectionflags	@""
	.align	4
.nv.constant0._Z14addMatricesRowPfPKfS1_i:
	.zero		924


//--------------------- .nv.constant0._Z14addMatricesEltPfPKfS1_i --------------------------
	.section	.nv.constant0._Z14addMatricesEltPfPKfS1_i,"a",@progbits
	.sectionflags	@""
	.align	4
.nv.constant0._Z14addMatricesEltPfPKfS1_i:
	.zero		924


//--------------------- SYMBOLS --------------------------

	.type		.nv.reservedSmem.offset0,@object
	.size		.nv.reservedSmem.offset0,0x4
